//
// Generated by NVIDIA NVVM Compiler
//
// Compiler Build ID: CL-36424714
// Cuda compilation tools, release 13.0, V13.0.88
// Based on NVVM 20.0.0
//

.version 9.0
.target sm_100
.address_size 64

	// .globl	_Z11run_biddingiPiS_S_S_S_i

.visible .entry _Z11run_biddingiPiS_S_S_S_i(
	.param .u32 _Z11run_biddingiPiS_S_S_S_i_param_0,
	.param .u64 .ptr .align 1 _Z11run_biddingiPiS_S_S_S_i_param_1,
	.param .u64 .ptr .align 1 _Z11run_biddingiPiS_S_S_S_i_param_2,
	.param .u64 .ptr .align 1 _Z11run_biddingiPiS_S_S_S_i_param_3,
	.param .u64 .ptr .align 1 _Z11run_biddingiPiS_S_S_S_i_param_4,
	.param .u64 .ptr .align 1 _Z11run_biddingiPiS_S_S_S_i_param_5,
	.param .u32 _Z11run_biddingiPiS_S_S_S_i_param_6
)
{
	.reg .pred 	%p<27>;
	.reg .b32 	%r<208>;
	.reg .b64 	%rd<79>;

	ld.param.u32 	%r47, [_Z11run_biddingiPiS_S_S_S_i_param_0];
	ld.param.u64 	%rd14, [_Z11run_biddingiPiS_S_S_S_i_param_1];
	ld.param.u64 	%rd15, [_Z11run_biddingiPiS_S_S_S_i_param_2];
	ld.param.u64 	%rd18, [_Z11run_biddingiPiS_S_S_S_i_param_5];
	cvta.to.global.u64 	%rd1, %rd18;
	cvta.to.global.u64 	%rd2, %rd14;
	mov.u32 	%r49, %ntid.x;
	mov.u32 	%r50, %ctaid.x;
	mov.u32 	%r51, %tid.x;
	mad.lo.s32 	%r1, %r49, %r50, %r51;
	setp.ge.s32 	%p1, %r1, %r47;
	@%p1 bra 	$L__BB0_16;
	cvta.to.global.u64 	%rd19, %rd15;
	cvt.s64.s32 	%rd3, %r1;
	mul.wide.s32 	%rd20, %r1, 4;
	add.s64 	%rd21, %rd19, %rd20;
	ld.global.u32 	%r52, [%rd21];
	setp.ne.s32 	%p2, %r52, -1;
	@%p2 bra 	$L__BB0_16;
	shl.b64 	%rd22, %rd3, 2;
	add.s64 	%rd4, %rd2, %rd22;
	ld.global.u32 	%r55, [%rd4];
	ld.global.u32 	%r56, [%rd1];
	sub.s32 	%r198, %r55, %r56;
	setp.lt.s32 	%p3, %r47, 2;
	mov.b32 	%r207, -1000;
	mov.b32 	%r206, 0;
	@%p3 bra 	$L__BB0_15;
	add.s32 	%r3, %r47, -1;
	add.s32 	%r61, %r47, -2;
	setp.lt.u32 	%p4, %r61, 7;
	mov.b32 	%r206, 0;
	mov.b32 	%r207, -1000;
	mov.b32 	%r196, 1;
	@%p4 bra 	$L__BB0_7;
	mul.wide.u32 	%rd23, %r47, 28;
	add.s64 	%rd5, %rd2, %rd23;
	mul.wide.u32 	%rd24, %r47, 24;
	add.s64 	%rd6, %rd2, %rd24;
	mul.wide.u32 	%rd25, %r47, 20;
	add.s64 	%rd7, %rd2, %rd25;
	mul.wide.u32 	%rd26, %r47, 12;
	add.s64 	%rd8, %rd2, %rd26;
	mul.wide.u32 	%rd27, %r47, 8;
	add.s64 	%rd29, %rd27, %rd22;
	add.s64 	%rd9, %rd2, %rd29;
	add.s64 	%rd78, %rd1, 16;
	mul.wide.u32 	%rd30, %r47, 4;
	add.s64 	%rd31, %rd22, %rd30;
	add.s64 	%rd11, %rd2, %rd31;
	mov.b32 	%r207, -1000;
	mov.b32 	%r184, 0;
	mov.u32 	%r183, %r47;
	mov.u32 	%r206, %r184;
$L__BB0_5:
	.pragma "nounroll";
	ld.param.u64 	%rd75, [_Z11run_biddingiPiS_S_S_S_i_param_1];
	add.s32 	%r64, %r184, 1;
	cvt.s64.s32 	%rd32, %r183;
	add.s64 	%rd33, %rd3, %rd32;
	shl.b64 	%rd34, %rd33, 2;
	add.s64 	%rd35, %rd5, %rd34;
	add.s64 	%rd36, %rd6, %rd34;
	add.s64 	%rd37, %rd7, %rd34;
	cvta.to.global.u64 	%rd38, %rd75;
	mul.wide.u32 	%rd39, %r47, 16;
	add.s64 	%rd40, %rd38, %rd39;
	add.s64 	%rd41, %rd40, %rd34;
	add.s64 	%rd42, %rd8, %rd34;
	mul.wide.s32 	%rd43, %r183, 4;
	add.s64 	%rd44, %rd9, %rd43;
	add.s64 	%rd45, %rd11, %rd43;
	shl.b64 	%rd46, %rd3, 2;
	add.s64 	%rd47, %rd38, %rd46;
	add.s64 	%rd48, %rd47, %rd43;
	ld.global.u32 	%r65, [%rd48];
	ld.global.u32 	%r66, [%rd78+-12];
	sub.s32 	%r67, %r65, %r66;
	setp.gt.s32 	%p5, %r67, %r198;
	max.s32 	%r68, %r67, %r207;
	selp.b32 	%r69, %r64, %r206, %p5;
	max.s32 	%r70, %r67, %r198;
	selp.b32 	%r71, %r198, %r68, %p5;
	ld.global.u32 	%r72, [%rd45];
	ld.global.u32 	%r73, [%rd78+-8];
	sub.s32 	%r74, %r72, %r73;
	setp.gt.s32 	%p6, %r74, %r70;
	max.s32 	%r75, %r74, %r71;
	add.s32 	%r76, %r184, 2;
	selp.b32 	%r77, %r76, %r69, %p6;
	max.s32 	%r78, %r74, %r70;
	selp.b32 	%r79, %r70, %r75, %p6;
	ld.global.u32 	%r80, [%rd44];
	ld.global.u32 	%r81, [%rd78+-4];
	sub.s32 	%r82, %r80, %r81;
	setp.gt.s32 	%p7, %r82, %r78;
	max.s32 	%r83, %r82, %r79;
	add.s32 	%r84, %r184, 3;
	selp.b32 	%r85, %r84, %r77, %p7;
	max.s32 	%r86, %r82, %r78;
	selp.b32 	%r87, %r78, %r83, %p7;
	ld.global.u32 	%r88, [%rd42];
	ld.global.u32 	%r89, [%rd78];
	sub.s32 	%r90, %r88, %r89;
	setp.gt.s32 	%p8, %r90, %r86;
	max.s32 	%r91, %r90, %r87;
	add.s32 	%r92, %r184, 4;
	selp.b32 	%r93, %r92, %r85, %p8;
	max.s32 	%r94, %r90, %r86;
	selp.b32 	%r95, %r86, %r91, %p8;
	ld.global.u32 	%r96, [%rd41];
	ld.global.u32 	%r97, [%rd78+4];
	sub.s32 	%r98, %r96, %r97;
	setp.gt.s32 	%p9, %r98, %r94;
	max.s32 	%r99, %r98, %r95;
	add.s32 	%r100, %r184, 5;
	selp.b32 	%r101, %r100, %r93, %p9;
	max.s32 	%r102, %r98, %r94;
	selp.b32 	%r103, %r94, %r99, %p9;
	ld.global.u32 	%r104, [%rd37];
	ld.global.u32 	%r105, [%rd78+8];
	sub.s32 	%r106, %r104, %r105;
	setp.gt.s32 	%p10, %r106, %r102;
	max.s32 	%r107, %r106, %r103;
	add.s32 	%r108, %r184, 6;
	selp.b32 	%r109, %r108, %r101, %p10;
	max.s32 	%r110, %r106, %r102;
	selp.b32 	%r111, %r102, %r107, %p10;
	ld.global.u32 	%r112, [%rd36];
	ld.global.u32 	%r113, [%rd78+12];
	sub.s32 	%r114, %r112, %r113;
	setp.gt.s32 	%p11, %r114, %r110;
	max.s32 	%r115, %r114, %r111;
	add.s32 	%r116, %r184, 7;
	selp.b32 	%r117, %r116, %r109, %p11;
	max.s32 	%r118, %r114, %r110;
	selp.b32 	%r119, %r110, %r115, %p11;
	ld.global.u32 	%r120, [%rd35];
	ld.global.u32 	%r121, [%rd78+16];
	sub.s32 	%r122, %r120, %r121;
	setp.gt.s32 	%p12, %r122, %r118;
	max.s32 	%r123, %r122, %r119;
	add.s32 	%r184, %r184, 8;
	selp.b32 	%r206, %r184, %r117, %p12;
	max.s32 	%r198, %r122, %r118;
	selp.b32 	%r207, %r118, %r123, %p12;
	shl.b32 	%r124, %r47, 3;
	add.s32 	%r183, %r183, %r124;
	add.s64 	%rd78, %rd78, 32;
	and.b32  	%r125, %r3, -8;
	setp.ne.s32 	%p13, %r184, %r125;
	@%p13 bra 	$L__BB0_5;
	add.s32 	%r196, %r184, 1;
$L__BB0_7:
	and.b32  	%r21, %r3, 7;
	setp.eq.s32 	%p14, %r21, 0;
	@%p14 bra 	$L__BB0_15;
	and.b32  	%r22, %r3, 3;
	setp.lt.u32 	%p15, %r21, 4;
	@%p15 bra 	$L__BB0_10;
	mul.lo.s32 	%r127, %r196, %r47;
	mul.wide.s32 	%rd49, %r127, 4;
	add.s64 	%rd50, %rd4, %rd49;
	ld.global.u32 	%r128, [%rd50];
	mul.wide.u32 	%rd51, %r196, 4;
	add.s64 	%rd52, %rd1, %rd51;
	ld.global.u32 	%r129, [%rd52];
	sub.s32 	%r130, %r128, %r129;
	setp.gt.s32 	%p16, %r130, %r198;
	max.s32 	%r131, %r130, %r207;
	selp.b32 	%r132, %r196, %r206, %p16;
	max.s32 	%r133, %r130, %r198;
	selp.b32 	%r134, %r198, %r131, %p16;
	add.s32 	%r135, %r196, 1;
	mul.wide.u32 	%rd53, %r47, 4;
	add.s64 	%rd54, %rd50, %rd53;
	ld.global.u32 	%r136, [%rd54];
	ld.global.u32 	%r137, [%rd52+4];
	sub.s32 	%r138, %r136, %r137;
	setp.gt.s32 	%p17, %r138, %r133;
	max.s32 	%r139, %r138, %r134;
	selp.b32 	%r140, %r135, %r132, %p17;
	max.s32 	%r141, %r138, %r133;
	selp.b32 	%r142, %r133, %r139, %p17;
	add.s32 	%r143, %r196, 2;
	add.s64 	%rd55, %rd54, %rd53;
	ld.global.u32 	%r144, [%rd55];
	ld.global.u32 	%r145, [%rd52+8];
	sub.s32 	%r146, %r144, %r145;
	setp.gt.s32 	%p18, %r146, %r141;
	max.s32 	%r147, %r146, %r142;
	selp.b32 	%r148, %r143, %r140, %p18;
	max.s32 	%r149, %r146, %r141;
	selp.b32 	%r150, %r141, %r147, %p18;
	add.s32 	%r151, %r196, 3;
	add.s64 	%rd56, %rd55, %rd53;
	ld.global.u32 	%r152, [%rd56];
	ld.global.u32 	%r153, [%rd52+12];
	sub.s32 	%r154, %r152, %r153;
	setp.gt.s32 	%p19, %r154, %r149;
	max.s32 	%r155, %r154, %r150;
	selp.b32 	%r206, %r151, %r148, %p19;
	max.s32 	%r198, %r154, %r149;
	selp.b32 	%r207, %r149, %r155, %p19;
	add.s32 	%r196, %r196, 4;
$L__BB0_10:
	setp.eq.s32 	%p20, %r22, 0;
	@%p20 bra 	$L__BB0_15;
	setp.eq.s32 	%p21, %r22, 1;
	@%p21 bra 	$L__BB0_13;
	mul.lo.s32 	%r157, %r196, %r47;
	mul.wide.s32 	%rd57, %r157, 4;
	add.s64 	%rd58, %rd4, %rd57;
	ld.global.u32 	%r158, [%rd58];
	mul.wide.u32 	%rd59, %r196, 4;
	add.s64 	%rd60, %rd1, %rd59;
	ld.global.u32 	%r159, [%rd60];
	sub.s32 	%r160, %r158, %r159;
	setp.gt.s32 	%p22, %r160, %r198;
	max.s32 	%r161, %r160, %r207;
	selp.b32 	%r162, %r196, %r206, %p22;
	max.s32 	%r163, %r160, %r198;
	selp.b32 	%r164, %r198, %r161, %p22;
	add.s32 	%r165, %r196, 1;
	mul.wide.u32 	%rd61, %r47, 4;
	add.s64 	%rd62, %rd58, %rd61;
	ld.global.u32 	%r166, [%rd62];
	ld.global.u32 	%r167, [%rd60+4];
	sub.s32 	%r168, %r166, %r167;
	setp.gt.s32 	%p23, %r168, %r163;
	max.s32 	%r169, %r168, %r164;
	selp.b32 	%r206, %r165, %r162, %p23;
	max.s32 	%r198, %r168, %r163;
	selp.b32 	%r207, %r163, %r169, %p23;
	add.s32 	%r196, %r196, 2;
$L__BB0_13:
	and.b32  	%r170, %r3, 1;
	setp.eq.b32 	%p24, %r170, 1;
	not.pred 	%p25, %p24;
	@%p25 bra 	$L__BB0_15;
	mul.lo.s32 	%r171, %r196, %r47;
	mul.wide.s32 	%rd63, %r171, 4;
	add.s64 	%rd64, %rd4, %rd63;
	ld.global.u32 	%r172, [%rd64];
	mul.wide.u32 	%rd65, %r196, 4;
	add.s64 	%rd66, %rd1, %rd65;
	ld.global.u32 	%r173, [%rd66];
	sub.s32 	%r174, %r172, %r173;
	setp.gt.s32 	%p26, %r174, %r198;
	max.s32 	%r175, %r174, %r207;
	selp.b32 	%r206, %r196, %r206, %p26;
	selp.b32 	%r207, %r198, %r175, %p26;
$L__BB0_15:
	ld.param.u32 	%r182, [_Z11run_biddingiPiS_S_S_S_i_param_6];
	ld.param.u64 	%rd77, [_Z11run_biddingiPiS_S_S_S_i_param_4];
	ld.param.u64 	%rd76, [_Z11run_biddingiPiS_S_S_S_i_param_3];
	mul.lo.s32 	%r176, %r206, %r47;
	add.s32 	%r177, %r176, %r1;
	mul.wide.s32 	%rd67, %r176, 4;
	add.s64 	%rd68, %rd4, %rd67;
	ld.global.u32 	%r178, [%rd68];
	sub.s32 	%r179, %r178, %r207;
	add.s32 	%r180, %r179, %r182;
	cvta.to.global.u64 	%rd69, %rd76;
	mul.wide.s32 	%rd70, %r177, 4;
	add.s64 	%rd71, %rd69, %rd70;
	st.global.u32 	[%rd71], %r180;
	cvta.to.global.u64 	%rd72, %rd77;
	mul.wide.u32 	%rd73, %r206, 4;
	add.s64 	%rd74, %rd72, %rd73;
	atom.global.max.s32 	%r181, [%rd74], %r180;
$L__BB0_16:
	ret;

}
	// .globl	_Z14run_assignmentiPiS_S_S_S_S_
.visible .entry _Z14run_assignmentiPiS_S_S_S_S_(
	.param .u32 _Z14run_assignmentiPiS_S_S_S_S__param_0,
	.param .u64 .ptr .align 1 _Z14run_assignmentiPiS_S_S_S_S__param_1,
	.param .u64 .ptr .align 1 _Z14run_assignmentiPiS_S_S_S_S__param_2,
	.param .u64 .ptr .align 1 _Z14run_assignmentiPiS_S_S_S_S__param_3,
	.param .u64 .ptr .align 1 _Z14run_assignmentiPiS_S_S_S_S__param_4,
	.param .u64 .ptr .align 1 _Z14run_assignmentiPiS_S_S_S_S__param_5,
	.param .u64 .ptr .align 1 _Z14run_assignmentiPiS_S_S_S_S__param_6
)
{
	.reg .pred 	%p<42>;
	.reg .b32 	%r<199>;
	.reg .b64 	%rd<32>;

	ld.param.u32 	%r51, [_Z14run_assignmentiPiS_S_S_S_S__param_0];
	ld.param.u64 	%rd9, [_Z14run_assignmentiPiS_S_S_S_S__param_1];
	ld.param.u64 	%rd5, [_Z14run_assignmentiPiS_S_S_S_S__param_2];
	ld.param.u64 	%rd10, [_Z14run_assignmentiPiS_S_S_S_S__param_3];
	ld.param.u64 	%rd6, [_Z14run_assignmentiPiS_S_S_S_S__param_4];
	ld.param.u64 	%rd7, [_Z14run_assignmentiPiS_S_S_S_S__param_5];
	ld.param.u64 	%rd8, [_Z14run_assignmentiPiS_S_S_S_S__param_6];
	cvta.to.global.u64 	%rd1, %rd10;
	cvta.to.global.u64 	%rd2, %rd9;
	mov.u32 	%r52, %ntid.x;
	mov.u32 	%r53, %ctaid.x;
	mov.u32 	%r54, %tid.x;
	mad.lo.s32 	%r1, %r52, %r53, %r54;
	setp.ge.s32 	%p1, %r1, %r51;
	@%p1 bra 	$L__BB1_19;
	cvta.to.global.u64 	%rd11, %rd6;
	mul.wide.s32 	%rd12, %r1, 4;
	add.s64 	%rd13, %rd11, %rd12;
	ld.global.u32 	%r55, [%rd13];
	setp.eq.s32 	%p2, %r55, 0;
	@%p2 bra 	$L__BB1_19;
	setp.lt.s32 	%p3, %r51, 1;
	mov.b32 	%r198, -1;
	mov.b32 	%r197, 0;
	@%p3 bra 	$L__BB1_15;
	mul.lo.s32 	%r2, %r51, %r1;
	and.b32  	%r3, %r51, 15;
	setp.lt.u32 	%p4, %r51, 16;
	mov.b32 	%r198, -1;
	mov.b32 	%r184, 0;
	mov.u32 	%r197, %r184;
	@%p4 bra 	$L__BB1_6;
	and.b32  	%r184, %r51, 2147483632;
	add.s64 	%rd3, %rd1, 32;
	mov.b32 	%r198, -1;
	mov.b32 	%r174, 0;
	mov.u32 	%r173, %r2;
	mov.u32 	%r197, %r174;
$L__BB1_5:
	.pragma "nounroll";
	mul.wide.s32 	%rd14, %r173, 4;
	add.s64 	%rd15, %rd3, %rd14;
	ld.global.u32 	%r63, [%rd15+-32];
	setp.gt.s32 	%p5, %r63, %r197;
	max.s32 	%r64, %r63, %r197;
	selp.b32 	%r65, %r174, %r198, %p5;
	ld.global.u32 	%r66, [%rd15+-28];
	setp.gt.s32 	%p6, %r66, %r64;
	max.s32 	%r67, %r66, %r64;
	add.s32 	%r68, %r174, 1;
	selp.b32 	%r69, %r68, %r65, %p6;
	ld.global.u32 	%r70, [%rd15+-24];
	setp.gt.s32 	%p7, %r70, %r67;
	max.s32 	%r71, %r70, %r67;
	add.s32 	%r72, %r174, 2;
	selp.b32 	%r73, %r72, %r69, %p7;
	ld.global.u32 	%r74, [%rd15+-20];
	setp.gt.s32 	%p8, %r74, %r71;
	max.s32 	%r75, %r74, %r71;
	add.s32 	%r76, %r174, 3;
	selp.b32 	%r77, %r76, %r73, %p8;
	ld.global.u32 	%r78, [%rd15+-16];
	setp.gt.s32 	%p9, %r78, %r75;
	max.s32 	%r79, %r78, %r75;
	add.s32 	%r80, %r174, 4;
	selp.b32 	%r81, %r80, %r77, %p9;
	ld.global.u32 	%r82, [%rd15+-12];
	setp.gt.s32 	%p10, %r82, %r79;
	max.s32 	%r83, %r82, %r79;
	add.s32 	%r84, %r174, 5;
	selp.b32 	%r85, %r84, %r81, %p10;
	ld.global.u32 	%r86, [%rd15+-8];
	setp.gt.s32 	%p11, %r86, %r83;
	max.s32 	%r87, %r86, %r83;
	add.s32 	%r88, %r174, 6;
	selp.b32 	%r89, %r88, %r85, %p11;
	ld.global.u32 	%r90, [%rd15+-4];
	setp.gt.s32 	%p12, %r90, %r87;
	max.s32 	%r91, %r90, %r87;
	add.s32 	%r92, %r174, 7;
	selp.b32 	%r93, %r92, %r89, %p12;
	ld.global.u32 	%r94, [%rd15];
	setp.gt.s32 	%p13, %r94, %r91;
	max.s32 	%r95, %r94, %r91;
	add.s32 	%r96, %r174, 8;
	selp.b32 	%r97, %r96, %r93, %p13;
	ld.global.u32 	%r98, [%rd15+4];
	setp.gt.s32 	%p14, %r98, %r95;
	max.s32 	%r99, %r98, %r95;
	add.s32 	%r100, %r174, 9;
	selp.b32 	%r101, %r100, %r97, %p14;
	ld.global.u32 	%r102, [%rd15+8];
	setp.gt.s32 	%p15, %r102, %r99;
	max.s32 	%r103, %r102, %r99;
	add.s32 	%r104, %r174, 10;
	selp.b32 	%r105, %r104, %r101, %p15;
	ld.global.u32 	%r106, [%rd15+12];
	setp.gt.s32 	%p16, %r106, %r103;
	max.s32 	%r107, %r106, %r103;
	add.s32 	%r108, %r174, 11;
	selp.b32 	%r109, %r108, %r105, %p16;
	ld.global.u32 	%r110, [%rd15+16];
	setp.gt.s32 	%p17, %r110, %r107;
	max.s32 	%r111, %r110, %r107;
	add.s32 	%r112, %r174, 12;
	selp.b32 	%r113, %r112, %r109, %p17;
	ld.global.u32 	%r114, [%rd15+20];
	setp.gt.s32 	%p18, %r114, %r111;
	max.s32 	%r115, %r114, %r111;
	add.s32 	%r116, %r174, 13;
	selp.b32 	%r117, %r116, %r113, %p18;
	ld.global.u32 	%r118, [%rd15+24];
	setp.gt.s32 	%p19, %r118, %r115;
	max.s32 	%r119, %r118, %r115;
	add.s32 	%r120, %r174, 14;
	selp.b32 	%r121, %r120, %r117, %p19;
	ld.global.u32 	%r122, [%rd15+28];
	setp.gt.s32 	%p20, %r122, %r119;
	max.s32 	%r197, %r122, %r119;
	add.s32 	%r123, %r174, 15;
	selp.b32 	%r198, %r123, %r121, %p20;
	add.s32 	%r173, %r173, 16;
	add.s32 	%r174, %r174, 16;
	setp.ne.s32 	%p21, %r174, %r184;
	@%p21 bra 	$L__BB1_5;
$L__BB1_6:
	setp.eq.s32 	%p22, %r3, 0;
	@%p22 bra 	$L__BB1_15;
	and.b32  	%r18, %r51, 7;
	setp.lt.u32 	%p23, %r3, 8;
	@%p23 bra 	$L__BB1_9;
	add.s32 	%r125, %r184, %r2;
	mul.wide.s32 	%rd16, %r125, 4;
	add.s64 	%rd17, %rd1, %rd16;
	ld.global.u32 	%r126, [%rd17];
	setp.gt.s32 	%p24, %r126, %r197;
	max.s32 	%r127, %r126, %r197;
	selp.b32 	%r128, %r184, %r198, %p24;
	add.s32 	%r129, %r184, 1;
	ld.global.u32 	%r130, [%rd17+4];
	setp.gt.s32 	%p25, %r130, %r127;
	max.s32 	%r131, %r130, %r127;
	selp.b32 	%r132, %r129, %r128, %p25;
	add.s32 	%r133, %r184, 2;
	ld.global.u32 	%r134, [%rd17+8];
	setp.gt.s32 	%p26, %r134, %r131;
	max.s32 	%r135, %r134, %r131;
	selp.b32 	%r136, %r133, %r132, %p26;
	add.s32 	%r137, %r184, 3;
	ld.global.u32 	%r138, [%rd17+12];
	setp.gt.s32 	%p27, %r138, %r135;
	max.s32 	%r139, %r138, %r135;
	selp.b32 	%r140, %r137, %r136, %p27;
	add.s32 	%r141, %r184, 4;
	ld.global.u32 	%r142, [%rd17+16];
	setp.gt.s32 	%p28, %r142, %r139;
	max.s32 	%r143, %r142, %r139;
	selp.b32 	%r144, %r141, %r140, %p28;
	add.s32 	%r145, %r184, 5;
	ld.global.u32 	%r146, [%rd17+20];
	setp.gt.s32 	%p29, %r146, %r143;
	max.s32 	%r147, %r146, %r143;
	selp.b32 	%r148, %r145, %r144, %p29;
	add.s32 	%r149, %r184, 6;
	ld.global.u32 	%r150, [%rd17+24];
	setp.gt.s32 	%p30, %r150, %r147;
	max.s32 	%r151, %r150, %r147;
	selp.b32 	%r152, %r149, %r148, %p30;
	add.s32 	%r153, %r184, 7;
	ld.global.u32 	%r154, [%rd17+28];
	setp.gt.s32 	%p31, %r154, %r151;
	max.s32 	%r197, %r154, %r151;
	selp.b32 	%r198, %r153, %r152, %p31;
	add.s32 	%r184, %r184, 8;
$L__BB1_9:
	setp.eq.s32 	%p32, %r18, 0;
	@%p32 bra 	$L__BB1_15;
	and.b32  	%r27, %r51, 3;
	setp.lt.u32 	%p33, %r18, 4;
	@%p33 bra 	$L__BB1_12;
	add.s32 	%r156, %r184, %r2;
	mul.wide.s32 	%rd18, %r156, 4;
	add.s64 	%rd19, %rd1, %rd18;
	ld.global.u32 	%r157, [%rd19];
	setp.gt.s32 	%p34, %r157, %r197;
	max.s32 	%r158, %r157, %r197;
	selp.b32 	%r159, %r184, %r198, %p34;
	add.s32 	%r160, %r184, 1;
	ld.global.u32 	%r161, [%rd19+4];
	setp.gt.s32 	%p35, %r161, %r158;
	max.s32 	%r162, %r161, %r158;
	selp.b32 	%r163, %r160, %r159, %p35;
	add.s32 	%r164, %r184, 2;
	ld.global.u32 	%r165, [%rd19+8];
	setp.gt.s32 	%p36, %r165, %r162;
	max.s32 	%r166, %r165, %r162;
	selp.b32 	%r167, %r164, %r163, %p36;
	add.s32 	%r168, %r184, 3;
	ld.global.u32 	%r169, [%rd19+12];
	setp.gt.s32 	%p37, %r169, %r166;
	max.s32 	%r197, %r169, %r166;
	selp.b32 	%r198, %r168, %r167, %p37;
	add.s32 	%r184, %r184, 4;
$L__BB1_12:
	setp.eq.s32 	%p38, %r27, 0;
	@%p38 bra 	$L__BB1_15;
	add.s32 	%r193, %r184, %r2;
	neg.s32 	%r192, %r27;
$L__BB1_14:
	.pragma "nounroll";
	mul.wide.s32 	%rd20, %r193, 4;
	add.s64 	%rd21, %rd1, %rd20;
	ld.global.u32 	%r170, [%rd21];
	setp.gt.s32 	%p39, %r170, %r197;
	max.s32 	%r197, %r170, %r197;
	selp.b32 	%r198, %r184, %r198, %p39;
	add.s32 	%r184, %r184, 1;
	add.s32 	%r193, %r193, 1;
	add.s32 	%r192, %r192, 1;
	setp.ne.s32 	%p40, %r192, 0;
	@%p40 bra 	$L__BB1_14;
$L__BB1_15:
	cvta.to.global.u64 	%rd22, %rd5;
	add.s64 	%rd4, %rd22, %rd12;
	ld.global.u32 	%r50, [%rd4];
	setp.lt.s32 	%p41, %r50, 0;
	@%p41 bra 	$L__BB1_17;
	mul.wide.u32 	%rd25, %r50, 4;
	add.s64 	%rd26, %rd2, %rd25;
	mov.b32 	%r172, -1;
	st.global.u32 	[%rd26], %r172;
	bra.uni 	$L__BB1_18;
$L__BB1_17:
	cvta.to.global.u64 	%rd24, %rd8;
	atom.global.add.u32 	%r171, [%rd24], 1;
$L__BB1_18:
	cvta.to.global.u64 	%rd27, %rd7;
	add.s64 	%rd29, %rd27, %rd12;
	st.global.u32 	[%rd29], %r197;
	mul.wide.s32 	%rd30, %r198, 4;
	add.s64 	%rd31, %rd2, %rd30;
	st.global.u32 	[%rd31], %r1;
	st.global.u32 	[%rd4], %r198;
$L__BB1_19:
	ret;

}


// ===== COMPILED SASS (sm_100) =====

	.target	sm_100

	.elftype	@"ET_EXEC"


//--------------------- .note.nv.tkinfo           --------------------------
	.section	.note.nv.tkinfo,"",@"SHT_NOTE"
	.sectionflags	@"SHF_NOTE_NV_TKINFO"
	.tkinfo
        /*0018*/ 	.word	0x00000002
        /*0030*/ 	.string	""
        /*0030*/ 	.string	"ptxas"
        /*0030*/ 	.string	"Cuda compilation tools, release 13.0, V13.0.88"
        /*0030*/ 	.string	"Build cuda_13.0.r13.0/compiler.36424714_0"
        /*0030*/ 	.string	"-arch sm_100 -m 64 "



//--------------------- .note.nv.cuinfo           --------------------------
	.section	.note.nv.cuinfo,"",@"SHT_NOTE"
	.sectionflags	@"SHF_NOTE_NV_CUINFO"
        /*0018*/ 	.short	0x0002
        /*001a*/ 	.short	0x0064
        /*001c*/ 	.short	0x0082
	.zero		2


//--------------------- .nv.info                  --------------------------
	.section	.nv.info,"",@"SHT_CUDA_INFO"
	.align	4


	//----- nvinfo : EIATTR_REGCOUNT
	.align		4
        /*0000*/ 	.byte	0x04, 0x2f
        /*0002*/ 	.short	(.L_1 - .L_0)
	.align		4
.L_0:
        /*0004*/ 	.word	index@(_Z11run_biddingiPiS_S_S_S_i)
        /*0008*/ 	.word	0x00000020


	//----- nvinfo : EIATTR_FRAME_SIZE
	.align		4
.L_1:
        /*000c*/ 	.byte	0x04, 0x11
        /*000e*/ 	.short	(.L_3 - .L_2)
	.align		4
.L_2:
        /*0010*/ 	.word	index@(_Z11run_biddingiPiS_S_S_S_i)
        /*0014*/ 	.word	0x00000000


	//----- nvinfo : EIATTR_REGCOUNT
	.align		4
.L_3:
        /*0018*/ 	.byte	0x04, 0x2f
        /*001a*/ 	.short	(.L_5 - .L_4)
	.align		4
.L_4:
        /*001c*/ 	.word	index@(_Z14run_assignmentiPiS_S_S_S_S_)
        /*0020*/ 	.word	0x00000020


	//----- nvinfo : EIATTR_FRAME_SIZE
	.align		4
.L_5:
        /*0024*/ 	.byte	0x04, 0x11
        /*0026*/ 	.short	(.L_7 - .L_6)
	.align		4
.L_6:
        /*0028*/ 	.word	index@(_Z14run_assignmentiPiS_S_S_S_S_)
        /*002c*/ 	.word	0x00000000


	//----- nvinfo : EIATTR_MIN_STACK_SIZE
	.align		4
.L_7:
        /*0030*/ 	.byte	0x04, 0x12
        /*0032*/ 	.short	(.L_9 - .L_8)
	.align		4
.L_8:
        /*0034*/ 	.word	index@(_Z14run_assignmentiPiS_S_S_S_S_)
        /*0038*/ 	.word	0x00000000


	//----- nvinfo : EIATTR_MIN_STACK_SIZE
	.align		4
.L_9:
        /*003c*/ 	.byte	0x04, 0x12
        /*003e*/ 	.short	(.L_11 - .L_10)
	.align		4
.L_10:
        /*0040*/ 	.word	index@(_Z11run_biddingiPiS_S_S_S_i)
        /*0044*/ 	.word	0x00000000
.L_11:


//--------------------- .nv.compat                --------------------------
	.section	.nv.compat,"",@"SHT_CUDA_COMPAT_INFO"
	.align	4
        /*0000*/ 	.byte	0x02, 0x09, 0x00, 0x00, 0x02, 0x02, 0x01, 0x00, 0x02, 0x05, 0x05, 0x00, 0x03, 0x07, 0x01, 0x01
        /*0010*/ 	.byte	0x02, 0x03, 0x00, 0x00, 0x02, 0x06, 0x01, 0x00, 0x04, 0x0b, 0x08, 0x00, 0x09, 0x00, 0x00, 0x00
        /*0020*/ 	.byte	0x00, 0x00, 0x00, 0x00


//--------------------- .nv.info._Z14run_assignmentiPiS_S_S_S_S_ --------------------------
	.section	.nv.info._Z14run_assignmentiPiS_S_S_S_S_,"",@"SHT_CUDA_INFO"
	.sectionflags	@""
	.align	4


	//----- nvinfo : EIATTR_CUDA_API_VERSION
	.align		4
        /*0000*/ 	.byte	0x04, 0x37
        /*0002*/ 	.short	(.L_13 - .L_12)
.L_12:
        /*0004*/ 	.word	0x00000082


	//----- nvinfo : EIATTR_KPARAM_INFO
	.align		4
.L_13:
        /*0008*/ 	.byte	0x04, 0x17
        /*000a*/ 	.short	(.L_15 - .L_14)
.L_14:
        /*000c*/ 	.word	0x00000000
        /*0010*/ 	.short	0x0006
        /*0012*/ 	.short	0x0030
        /*0014*/ 	.byte	0x00, 0xf5, 0x21, 0x00


	//----- nvinfo : EIATTR_KPARAM_INFO
	.align		4
.L_15:
        /*0018*/ 	.byte	0x04, 0x17
        /*001a*/ 	.short	(.L_17 - .L_16)
.L_16:
        /*001c*/ 	.word	0x00000000
        /*0020*/ 	.short	0x0005
        /*0022*/ 	.short	0x0028
        /*0024*/ 	.byte	0x00, 0xf5, 0x21, 0x00


	//----- nvinfo : EIATTR_KPARAM_INFO
	.align		4
.L_17:
        /*0028*/ 	.byte	0x04, 0x17
        /*002a*/ 	.short	(.L_19 - .L_18)
.L_18:
        /*002c*/ 	.word	0x00000000
        /*0030*/ 	.short	0x0004
        /*0032*/ 	.short	0x0020
        /*0034*/ 	.byte	0x00, 0xf5, 0x21, 0x00


	//----- nvinfo : EIATTR_KPARAM_INFO
	.align		4
.L_19:
        /*0038*/ 	.byte	0x04, 0x17
        /*003a*/ 	.short	(.L_21 - .L_20)
.L_20:
        /*003c*/ 	.word	0x00000000
        /*0040*/ 	.short	0x0003
        /*0042*/ 	.short	0x0018
        /*0044*/ 	.byte	0x00, 0xf5, 0x21, 0x00


	//----- nvinfo : EIATTR_KPARAM_INFO
	.align		4
.L_21:
        /*0048*/ 	.byte	0x04, 0x17
        /*004a*/ 	.short	(.L_23 - .L_22)
.L_22:
        /*004c*/ 	.word	0x00000000
        /*0050*/ 	.short	0x0002
        /*0052*/ 	.short	0x0010
        /*0054*/ 	.byte	0x00, 0xf5, 0x21, 0x00


	//----- nvinfo : EIATTR_KPARAM_INFO
	.align		4
.L_23:
        /*0058*/ 	.byte	0x04, 0x17
        /*005a*/ 	.short	(.L_25 - .L_24)
.L_24:
        /*005c*/ 	.word	0x00000000
        /*0060*/ 	.short	0x0001
        /*0062*/ 	.short	0x0008
        /*0064*/ 	.byte	0x00, 0xf5, 0x21, 0x00


	//----- nvinfo : EIATTR_KPARAM_INFO
	.align		4
.L_25:
        /*0068*/ 	.byte	0x04, 0x17
        /*006a*/ 	.short	(.L_27 - .L_26)
.L_26:
        /*006c*/ 	.word	0x00000000
        /*0070*/ 	.short	0x0000
        /*0072*/ 	.short	0x0000
        /*0074*/ 	.byte	0x00, 0xf0, 0x11, 0x00


	//----- nvinfo : EIATTR_SPARSE_MMA_MASK
	.align		4
.L_27:
        /*0078*/ 	.byte	0x03, 0x50
        /*007a*/ 	.short	0x0000


	//----- nvinfo : EIATTR_MAXREG_COUNT
	.align		4
        /*007c*/ 	.byte	0x03, 0x1b
        /*007e*/ 	.short	0x00ff


	//----- nvinfo : EIATTR_MERCURY_ISA_VERSION
	.align		4
        /*0080*/ 	.byte	0x03, 0x5f
        /*0082*/ 	.short	0x0101


	//----- nvinfo : EIATTR_INT_WARP_WIDE_INSTR_OFFSETS
	.align		4
        /*0084*/ 	.byte	0x04, 0x31
        /*0086*/ 	.short	(.L_29 - .L_28)


	//   ....[0]....
.L_28:
        /*0088*/ 	.word	0x00000ca0


	//----- nvinfo : EIATTR_VRC_CTA_INIT_COUNT
	.align		4
.L_29:
        /*008c*/ 	.byte	0x02, 0x4a
	.zero		1
	.zero		1


	//----- nvinfo : EIATTR_EXIT_INSTR_OFFSETS
	.align		4
        /*0090*/ 	.byte	0x04, 0x1c
        /*0092*/ 	.short	(.L_31 - .L_30)


	//   ....[0]....
.L_30:
        /*0094*/ 	.word	0x00000070


	//   ....[1]....
        /*0098*/ 	.word	0x000000d0


	//   ....[2]....
        /*009c*/ 	.word	0x00000d30


	//----- nvinfo : EIATTR_CRS_STACK_SIZE
	.align		4
.L_31:
        /*00a0*/ 	.byte	0x04, 0x1e
        /*00a2*/ 	.short	(.L_33 - .L_32)
.L_32:
        /*00a4*/ 	.word	0x00000000


	//----- nvinfo : EIATTR_CBANK_PARAM_SIZE
	.align		4
.L_33:
        /*00a8*/ 	.byte	0x03, 0x19
        /*00aa*/ 	.short	0x0038


	//----- nvinfo : EIATTR_PARAM_CBANK
	.align		4
        /*00ac*/ 	.byte	0x04, 0x0a
        /*00ae*/ 	.short	(.L_35 - .L_34)
	.align		4
.L_34:
        /*00b0*/ 	.word	index@(.nv.constant0._Z14run_assignmentiPiS_S_S_S_S_)
        /*00b4*/ 	.short	0x0380
        /*00b6*/ 	.short	0x0038


	//----- nvinfo : EIATTR_SW_WAR
	.align		4
.L_35:
        /*00b8*/ 	.byte	0x04, 0x36
        /*00ba*/ 	.short	(.L_37 - .L_36)
.L_36:
        /*00bc*/ 	.word	0x00000008
.L_37:


//--------------------- .nv.info._Z11run_biddingiPiS_S_S_S_i --------------------------
	.section	.nv.info._Z11run_biddingiPiS_S_S_S_i,"",@"SHT_CUDA_INFO"
	.sectionflags	@""
	.align	4


	//----- nvinfo : EIATTR_CUDA_API_VERSION
	.align		4
        /*0000*/ 	.byte	0x04, 0x37
        /*0002*/ 	.short	(.L_39 - .L_38)
.L_38:
        /*0004*/ 	.word	0x00000082


	//----- nvinfo : EIATTR_KPARAM_INFO
	.align		4
.L_39:
        /*0008*/ 	.byte	0x04, 0x17
        /*000a*/ 	.short	(.L_41 - .L_40)
.L_40:
        /*000c*/ 	.word	0x00000000
        /*0010*/ 	.short	0x0006
        /*0012*/ 	.short	0x0030
        /*0014*/ 	.byte	0x00, 0xf0, 0x11, 0x00


	//----- nvinfo : EIATTR_KPARAM_INFO
	.align		4
.L_41:
        /*0018*/ 	.byte	0x04, 0x17
        /*001a*/ 	.short	(.L_43 - .L_42)
.L_42:
        /*001c*/ 	.word	0x00000000
        /*0020*/ 	.short	0x0005
        /*0022*/ 	.short	0x0028
        /*0024*/ 	.byte	0x00, 0xf5, 0x21, 0x00


	//----- nvinfo : EIATTR_KPARAM_INFO
	.align		4
.L_43:
        /*0028*/ 	.byte	0x04, 0x17
        /*002a*/ 	.short	(.L_45 - .L_44)
.L_44:
        /*002c*/ 	.word	0x00000000
        /*0030*/ 	.short	0x0004
        /*0032*/ 	.short	0x0020
        /*0034*/ 	.byte	0x00, 0xf5, 0x21, 0x00


	//----- nvinfo : EIATTR_KPARAM_INFO
	.align		4
.L_45:
        /*0038*/ 	.byte	0x04, 0x17
        /*003a*/ 	.short	(.L_47 - .L_46)
.L_46:
        /*003c*/ 	.word	0x00000000
        /*0040*/ 	.short	0x0003
        /*0042*/ 	.short	0x0018
        /*0044*/ 	.byte	0x00, 0xf5, 0x21, 0x00


	//----- nvinfo : EIATTR_KPARAM_INFO
	.align		4
.L_47:
        /*0048*/ 	.byte	0x04, 0x17
        /*004a*/ 	.short	(.L_49 - .L_48)
.L_48:
        /*004c*/ 	.word	0x00000000
        /*0050*/ 	.short	0x0002
        /*0052*/ 	.short	0x0010
        /*0054*/ 	.byte	0x00, 0xf5, 0x21, 0x00


	//----- nvinfo : EIATTR_KPARAM_INFO
	.align		4
.L_49:
        /*0058*/ 	.byte	0x04, 0x17
        /*005a*/ 	.short	(.L_51 - .L_50)
.L_50:
        /*005c*/ 	.word	0x00000000
        /*0060*/ 	.short	0x0001
        /*0062*/ 	.short	0x0008
        /*0064*/ 	.byte	0x00, 0xf5, 0x21, 0x00


	//----- nvinfo : EIATTR_KPARAM_INFO
	.align		4
.L_51:
        /*0068*/ 	.byte	0x04, 0x17
        /*006a*/ 	.short	(.L_53 - .L_52)
.L_52:
        /*006c*/ 	.word	0x00000000
        /*0070*/ 	.short	0x0000
        /*0072*/ 	.short	0x0000
        /*0074*/ 	.byte	0x00, 0xf0, 0x11, 0x00


	//----- nvinfo : EIATTR_SPARSE_MMA_MASK
	.align		4
.L_53:
        /*0078*/ 	.byte	0x03, 0x50
        /*007a*/ 	.short	0x0000


	//----- nvinfo : EIATTR_MAXREG_COUNT
	.align		4
        /*007c*/ 	.byte	0x03, 0x1b
        /*007e*/ 	.short	0x00ff


	//----- nvinfo : EIATTR_MERCURY_ISA_VERSION
	.align		4
        /*0080*/ 	.byte	0x03, 0x5f
        /*0082*/ 	.short	0x0101


	//----- nvinfo : EIATTR_VRC_CTA_INIT_COUNT
	.align		4
        /*0084*/ 	.byte	0x02, 0x4a
	.zero		1
	.zero		1


	//----- nvinfo : EIATTR_EXIT_INSTR_OFFSETS
	.align		4
        /*0088*/ 	.byte	0x04, 0x1c
        /*008a*/ 	.short	(.L_55 - .L_54)


	//   ....[0]....
.L_54:
        /*008c*/ 	.word	0x00000070


	//   ....[1]....
        /*0090*/ 	.word	0x000000d0


	//   ....[2]....
        /*0094*/ 	.word	0x00001110


	//----- nvinfo : EIATTR_CBANK_PARAM_SIZE
	.align		4
.L_55:
        /*0098*/ 	.byte	0x03, 0x19
        /*009a*/ 	.short	0x0034


	//----- nvinfo : EIATTR_PARAM_CBANK
	.align		4
        /*009c*/ 	.byte	0x04, 0x0a
        /*009e*/ 	.short	(.L_57 - .L_56)
	.align		4
.L_56:
        /*00a0*/ 	.word	index@(.nv.constant0._Z11run_biddingiPiS_S_S_S_i)
        /*00a4*/ 	.short	0x0380
        /*00a6*/ 	.short	0x0034


	//----- nvinfo : EIATTR_SW_WAR
	.align		4
.L_57:
        /*00a8*/ 	.byte	0x04, 0x36
        /*00aa*/ 	.short	(.L_59 - .L_58)
.L_58:
        /*00ac*/ 	.word	0x00000008
.L_59:


//--------------------- .nv.callgraph             --------------------------
	.section	.nv.callgraph,"",@"SHT_CUDA_CALLGRAPH"
	.align	4
	.sectionentsize	8
	.align		4
        /*0000*/ 	.word	0x00000000
	.align		4
        /*0004*/ 	.word	0xffffffff
	.align		4
        /*0008*/ 	.word	0x00000000
	.align		4
        /*000c*/ 	.word	0xfffffffe
	.align		4
        /*0010*/ 	.word	0x00000000
	.align		4
        /*0014*/ 	.word	0xfffffffd
	.align		4
        /*0018*/ 	.word	0x00000000
	.align		4
        /*001c*/ 	.word	0xfffffffc


//--------------------- .text._Z14run_assignmentiPiS_S_S_S_S_ --------------------------
	.section	.text._Z14run_assignmentiPiS_S_S_S_S_,"ax",@progbits
	.align	128
        .global         _Z14run_assignmentiPiS_S_S_S_S_
        .type           _Z14run_assignmentiPiS_S_S_S_S_,@function
        .size           _Z14run_assignmentiPiS_S_S_S_S_,(.L_x_14 - _Z14run_assignmentiPiS_S_S_S_S_)
        .other          _Z14run_assignmentiPiS_S_S_S_S_,@"STO_CUDA_ENTRY STV_DEFAULT"
_Z14run_assignmentiPiS_S_S_S_S_:
.text._Z14run_assignmentiPiS_S_S_S_S_:
[----:B------:R-:W-:Y:S01]  /*0000*/  LDC R1, c[0x0][0x37c] ;  /* 0x0000df00ff017b82 */ /* 0x000fe20000000800 */
[----:B------:R-:W0:Y:S01]  /*0010*/  S2R R0, SR_CTAID.X ;  /* 0x0000000000007919 */ /* 0x000e220000002500 */
[----:B------:R-:W0:Y:S01]  /*0020*/  LDCU UR4, c[0x0][0x360] ;  /* 0x00006c00ff0477ac */ /* 0x000e220008000800 */
[----:B------:R-:W0:Y:S01]  /*0030*/  S2R R3, SR_TID.X ;  /* 0x0000000000037919 */ /* 0x000e220000002100 */
[----:B------:R-:W1:Y:S01]  /*0040*/  LDCU UR6, c[0x0][0x380] ;  /* 0x00007000ff0677ac */ /* 0x000e620008000800 */
[----:B0-----:R-:W-:-:S05]  /*0050*/  IMAD R0, R0, UR4, R3 ;  /* 0x0000000400007c24 */ /* 0x001fca000f8e0203 */
[----:B-1----:R-:W-:-:S13]  /*0060*/  ISETP.GE.AND P0, PT, R0, UR6, PT ;  /* 0x0000000600007c0c */ /* 0x002fda000bf06270 */
[----:B------:R-:W-:Y:S05]  /*0070*/  @P0 EXIT ;  /* 0x000000000000094d */ /* 0x000fea0003800000 */
[----:B------:R-:W0:Y:S01]  /*0080*/  LDC.64 R2, c[0x0][0x3a0] ;  /* 0x0000e800ff027b82 */ /* 0x000e220000000a00 */
[----:B------:R-:W1:Y:S01]  /*0090*/  LDCU.64 UR10, c[0x0][0x358] ;  /* 0x00006b00ff0a77ac */ /* 0x000e620008000a00 */
[----:B0-----:R-:W-:-:S06]  /*00a0*/  IMAD.WIDE R2, R0, 0x4, R2 ;  /* 0x0000000400027825 */ /* 0x001fcc00078e0202 */
[----:B-1----:R-:W2:Y:S02]  /*00b0*/  LDG.E R2, desc[UR10][R2.64] ;  /* 0x0000000a02027981 */ /* 0x002ea4000c1e1900 */
[----:B--2---:R-:W-:-:S13]  /*00c0*/  ISETP.NE.AND P0, PT, R2, RZ, PT ;  /* 0x000000ff0200720c */ /* 0x004fda0003f05270 */
[----:B------:R-:W-:Y:S05]  /*00d0*/  @!P0 EXIT ;  /* 0x000000000000894d */ /* 0x000fea0003800000 */
[----:B------:R-:W-:Y:S01]  /*00e0*/  UISETP.GE.AND UP0, UPT, UR6, 0x1, UPT ;  /* 0x000000010600788c */ /* 0x000fe2000bf06270 */
[----:B------:R-:W-:Y:S02]  /*00f0*/  IMAD.MOV.U32 R5, RZ, RZ, -0x1 ;  /* 0xffffffffff057424 */ /* 0x000fe400078e00ff */
[----:B------:R-:W-:-:S06]  /*0100*/  IMAD.MOV.U32 R4, RZ, RZ, RZ ;  /* 0x000000ffff047224 */ /* 0x000fcc00078e00ff */
[----:B------:R-:W-:Y:S05]  /*0110*/  BRA.U !UP0, `(.L_x_0) ;  /* 0x0000000908a07547 */ /* 0x000fea000b800000 */
[----:B------:R-:W-:Y:S02]  /*0120*/  UISETP.GE.U32.AND UP1, UPT, UR6, 0x10, UPT ;  /* 0x000000100600788c */ /* 0x000fe4000bf26070 */
[----:B------:R-:W-:Y:S01]  /*0130*/  IMAD R7, R0, UR6, RZ ;  /* 0x0000000600077c24 */ /* 0x000fe2000f8e02ff */
[----:B------:R-:W-:Y:S01]  /*0140*/  ULOP3.LUT UR7, UR6, 0xf, URZ, 0xc0, !UPT ;  /* 0x0000000f06077892 */ /* 0x000fe2000f8ec0ff */
[----:B------:R-:W-:Y:S02]  /*0150*/  IMAD.MOV.U32 R5, RZ, RZ, -0x1 ;  /* 0xffffffffff057424 */ /* 0x000fe400078e00ff */
[----:B------:R-:W-:Y:S01]  /*0160*/  IMAD.MOV.U32 R6, RZ, RZ, RZ ;  /* 0x000000ffff067224 */ /* 0x000fe200078e00ff */
[----:B------:R-:W-:Y:S01]  /*0170*/  UISETP.NE.AND UP0, UPT, UR7, URZ, UPT ;  /* 0x000000ff0700728c */ /* 0x000fe2000bf05270 */
[----:B------:R-:W-:Y:S01]  /*0180*/  IMAD.MOV.U32 R4, RZ, RZ, RZ ;  /* 0x000000ffff047224 */ /* 0x000fe200078e00ff */
[----:B------:R-:W-:Y:S09]  /*0190*/  BRA.U !UP1, `(.L_x_1) ;  /* 0x0000000509407547 */ /* 0x000ff2000b800000 */
[----:B------:R-:W0:Y:S01]  /*01a0*/  LDCU.64 UR4, c[0x0][0x398] ;  /* 0x00007300ff0477ac */ /* 0x000e220008000a00 */
[----:B------:R-:W-:Y:S02]  /*01b0*/  IMAD.MOV.U32 R5, RZ, RZ, -0x1 ;  /* 0xffffffffff057424 */ /* 0x000fe400078e00ff */
[----:B------:R-:W-:Y:S01]  /*01c0*/  IMAD.MOV.U32 R9, RZ, RZ, RZ ;  /* 0x000000ffff097224 */ /* 0x000fe200078e00ff */
[----:B------:R-:W-:Y:S01]  /*01d0*/  ULOP3.LUT UR8, UR6, 0x7ffffff0, URZ, 0xc0, !UPT ;  /* 0x7ffffff006087892 */ /* 0x000fe2000f8ec0ff */
[----:B------:R-:W-:Y:S02]  /*01e0*/  IMAD.MOV.U32 R8, RZ, RZ, R7 ;  /* 0x000000ffff087224 */ /* 0x000fe400078e0007 */
[----:B------:R-:W-:-:S03]  /*01f0*/  IMAD.MOV.U32 R4, RZ, RZ, RZ ;  /* 0x000000ffff047224 */ /* 0x000fc600078e00ff */
[----:B------:R-:W-:Y:S01]  /*0200*/  IMAD.U32 R6, RZ, RZ, UR8 ;  /* 0x00000008ff067e24 */ /* 0x000fe2000f8e00ff */
[----:B0-----:R-:W-:-:S04]  /*0210*/  UIADD3 UR4, UP1, UPT, UR4, 0x20, URZ ;  /* 0x0000002004047890 */ /* 0x001fc8000ff3e0ff */
[----:B------:R-:W-:-:S12]  /*0220*/  UIADD3.X UR5, UPT, UPT, URZ, UR5, URZ, UP1, !UPT ;  /* 0x00000005ff057290 */ /* 0x000fd80008ffe4ff */
.L_x_2:
[----:B------:R-:W-:Y:S02]  /*0230*/  IMAD.U32 R2, RZ, RZ, UR4 ;  /* 0x00000004ff027e24 */ /* 0x000fe4000f8e00ff */
[----:B------:R-:W-:Y:S02]  /*0240*/  IMAD.U32 R3, RZ, RZ, UR5 ;  /* 0x00000005ff037e24 */ /* 0x000fe4000f8e00ff */
[----:B------:R-:W-:-:S05]  /*0250*/  IMAD.WIDE R2, R8, 0x4, R2 ;  /* 0x0000000408027825 */ /* 0x000fca00078e0202 */
[----:B------:R-:W2:Y:S04]  /*0260*/  LDG.E R23, desc[UR10][R2.64+-0x20] ;  /* 0xffffe00a02177981 */ /* 0x000ea8000c1e1900 */
[----:B------:R-:W3:Y:S04]  /*0270*/  LDG.E R25, desc[UR10][R2.64+-0x1c] ;  /* 0xffffe40a02197981 */ /* 0x000ee8000c1e1900 */
[----:B------:R-:W4:Y:S04]  /*0280*/  LDG.E R27, desc[UR10][R2.64+-0x18] ;  /* 0xffffe80a021b7981 */ /* 0x000f28000c1e1900 */
[----:B------:R-:W5:Y:S04]  /*0290*/  LDG.E R29, desc[UR10][R2.64+-0x14] ;  /* 0xffffec0a021d7981 */ /* 0x000f68000c1e1900 */
        /* <DEDUP_REMOVED lines=11> */
[----:B------:R0:W5:Y:S01]  /*0350*/  LDG.E R21, desc[UR10][R2.64+0x1c] ;  /* 0x00001c0a02157981 */ /* 0x000162000c1e1900 */
[----:B------:R-:W-:Y:S01]  /*0360*/  VIADD R8, R8, 0x10 ;  /* 0x0000001008087836 */ /* 0x000fe20000000000 */
[----:B--2---:R-:W-:-:S02]  /*0370*/  VIMNMX R22, PT, PT, R23, R4, !PT ;  /* 0x0000000417167248 */ /* 0x004fc40007fe0100 */
[----:B------:R-:W-:Y:S02]  /*0380*/  ISETP.GT.AND P2, PT, R23, R4, PT ;  /* 0x000000041700720c */ /* 0x000fe40003f44270 */
[----:B---3--:R-:W-:Y:S02]  /*0390*/  ISETP.GT.AND P3, PT, R25, R22, PT ;  /* 0x000000161900720c */ /* 0x008fe40003f64270 */
[----:B------:R-:W-:Y:S02]  /*03a0*/  VIMNMX R22, PT, PT, R22, R25, !PT ;  /* 0x0000001916167248 */ /* 0x000fe40007fe0100 */
[----:B------:R-:W-:Y:S02]  /*03b0*/  SEL R5, R9, R5, P2 ;  /* 0x0000000509057207 */ /* 0x000fe40001000000 */
[----:B----4-:R-:W-:Y:S02]  /*03c0*/  VIMNMX R24, PT, PT, R22, R27, !PT ;  /* 0x0000001b16187248 */ /* 0x010fe40007fe0100 */
[----:B------:R-:W-:-:S02]  /*03d0*/  ISETP.GT.AND P0, PT, R27, R22, PT ;  /* 0x000000161b00720c */ /* 0x000fc40003f04270 */
[----:B-----5:R-:W-:Y:S02]  /*03e0*/  VIMNMX R23, PT, PT, R24, R29, !PT ;  /* 0x0000001d18177248 */ /* 0x020fe40007fe0100 */
[----:B------:R-:W-:Y:S01]  /*03f0*/  ISETP.GT.AND P1, PT, R29, R24, PT ;  /* 0x000000181d00720c */ /* 0x000fe20003f24270 */
[----:B------:R-:W-:Y:S01]  /*0400*/  @P3 VIADD R5, R9, 0x1 ;  /* 0x0000000109053836 */ /* 0x000fe20000000000 */
[----:B------:R-:W-:Y:S02]  /*0410*/  VIMNMX R25, PT, PT, R23, R10, !PT ;  /* 0x0000000a17197248 */ /* 0x000fe40007fe0100 */
[----:B------:R-:W-:Y:S02]  /*0420*/  ISETP.GT.AND P2, PT, R10, R23, PT ;  /* 0x000000170a00720c */ /* 0x000fe40003f44270 */
[----:B0-----:R-:W-:Y:S02]  /*0430*/  VIMNMX R2, PT, PT, R25, R20, !PT ;  /* 0x0000001419027248 */ /* 0x001fe40007fe0100 */
[----:B------:R-:W-:Y:S01]  /*0440*/  ISETP.GT.AND P3, PT, R20, R25, PT ;  /* 0x000000191400720c */ /* 0x000fe20003f64270 */
[----:B------:R-:W-:Y:S01]  /*0450*/  @P0 VIADD R5, R9, 0x2 ;  /* 0x0000000209050836 */ /* 0x000fe20000000000 */
[----:B------:R-:W-:-:S02]  /*0460*/  VIMNMX R3, PT, PT, R2, R19, !PT ;  /* 0x0000001302037248 */ /* 0x000fc40007fe0100 */
[----:B------:R-:W-:Y:S01]  /*0470*/  ISETP.GT.AND P0, PT, R19, R2, PT ;  /* 0x000000021300720c */ /* 0x000fe20003f04270 */
[----:B------:R-:W-:Y:S01]  /*0480*/  @P1 VIADD R5, R9, 0x3 ;  /* 0x0000000309051836 */ /* 0x000fe20000000000 */
[----:B------:R-:W-:Y:S02]  /*0490*/  VIMNMX R2, PT, PT, R3, R18, !PT ;  /* 0x0000001203027248 */ /* 0x000fe40007fe0100 */
[----:B------:R-:W-:Y:S01]  /*04a0*/  ISETP.GT.AND P1, PT, R18, R3, PT ;  /* 0x000000031200720c */ /* 0x000fe20003f24270 */
[----:B------:R-:W-:Y:S01]  /*04b0*/  @P2 VIADD R5, R9, 0x4 ;  /* 0x0000000409052836 */ /* 0x000fe20000000000 */
[----:B------:R-:W-:Y:S02]  /*04c0*/  VIMNMX R3, PT, PT, R2, R17, !PT ;  /* 0x0000001102037248 */ /* 0x000fe40007fe0100 */
        /* <DEDUP_REMOVED lines=17> */
[----:B------:R-:W-:Y:S02]  /*05e0*/  ISETP.GT.AND P0, PT, R11, R2, PT ;  /* 0x000000020b00720c */ /* 0x000fe40003f04270 */
[----:B------:R-:W-:Y:S01]  /*05f0*/  VIMNMX R2, PT, PT, R2, R11, !PT ;  /* 0x0000000b02027248 */ /* 0x000fe20007fe0100 */
[----:B------:R-:W-:-:S03]  /*0600*/  @P1 VIADD R5, R9, 0xb ;  /* 0x0000000b09051836 */ /* 0x000fc60000000000 */
[----:B------:R-:W-:Y:S01]  /*0610*/  ISETP.GT.AND P1, PT, R21, R2, PT ;  /* 0x000000021500720c */ /* 0x000fe20003f24270 */
[----:B------:R-:W-:Y:S01]  /*0620*/  @P2 VIADD R5, R9, 0xc ;  /* 0x0000000c09052836 */ /* 0x000fe20000000000 */
[----:B------:R-:W-:-:S03]  /*0630*/  VIMNMX R4, PT, PT, R2, R21, !PT ;  /* 0x0000001502047248 */ /* 0x000fc60007fe0100 */
[C---:B------:R-:W-:Y:S02]  /*0640*/  @P3 VIADD R5, R9.reuse, 0xd ;  /* 0x0000000d09053836 */ /* 0x040fe40000000000 */
[----:B------:R-:W-:-:S06]  /*0650*/  @P0 VIADD R5, R9, 0xe ;  /* 0x0000000e09050836 */ /* 0x000fcc0000000000 */
[C---:B------:R-:W-:Y:S02]  /*0660*/  @P1 VIADD R5, R9.reuse, 0xf ;  /* 0x0000000f09051836 */ /* 0x040fe40000000000 */
[----:B------:R-:W-:-:S05]  /*0670*/  VIADD R9, R9, 0x10 ;  /* 0x0000001009097836 */ /* 0x000fca0000000000 */
[----:B------:R-:W-:-:S13]  /*0680*/  ISETP.NE.AND P0, PT, R9, R6, PT ;  /* 0x000000060900720c */ /* 0x000fda0003f05270 */
[----:B------:R-:W-:Y:S05]  /*0690*/  @P0 BRA `(.L_x_2) ;  /* 0xfffffff800e40947 */ /* 0x000fea000383ffff */
.L_x_1:
[----:B------:R-:W-:Y:S05]  /*06a0*/  BRA.U !UP0, `(.L_x_0) ;  /* 0x00000005083c7547 */ /* 0x000fea000b800000 */
[----:B------:R-:W-:Y:S02]  /*06b0*/  UISETP.GE.U32.AND UP0, UPT, UR7, 0x8, UPT ;  /* 0x000000080700788c */ /* 0x000fe4000bf06070 */
[----:B------:R-:W-:-:S04]  /*06c0*/  ULOP3.LUT UR5, UR6, 0x7, URZ, 0xc0, !UPT ;  /* 0x0000000706057892 */ /* 0x000fc8000f8ec0ff */
[----:B------:R-:W-:-:S03]  /*06d0*/  UISETP.NE.AND UP1, UPT, UR5, URZ, UPT ;  /* 0x000000ff0500728c */ /* 0x000fc6000bf25270 */
[----:B------:R-:W-:Y:S08]  /*06e0*/  BRA.U !UP0, `(.L_x_3) ;  /* 0x0000000108907547 */ /* 0x000ff0000b800000 */
[----:B------:R-:W0:Y:S01]  /*06f0*/  LDC.64 R2, c[0x0][0x398] ;  /* 0x0000e600ff027b82 */ /* 0x000e220000000a00 */
[----:B------:R-:W-:-:S04]  /*0700*/  IMAD.IADD R9, R7, 0x1, R6 ;  /* 0x0000000107097824 */ /* 0x000fc800078e0206 */
[----:B0-----:R-:W-:-:S05]  /*0710*/  IMAD.WIDE R2, R9, 0x4, R2 ;  /* 0x0000000409027825 */ /* 0x001fca00078e0202 */
[----:B------:R-:W2:Y:S04]  /*0720*/  LDG.E R9, desc[UR10][R2.64] ;  /* 0x0000000a02097981 */ /* 0x000ea8000c1e1900 */
[----:B------:R-:W3:Y:S04]  /*0730*/  LDG.E R11, desc[UR10][R2.64+0x4] ;  /* 0x0000040a020b7981 */ /* 0x000ee8000c1e1900 */
[----:B------:R-:W4:Y:S04]  /*0740*/  LDG.E R13, desc[UR10][R2.64+0x8] ;  /* 0x0000080a020d7981 */ /* 0x000f28000c1e1900 */
[----:B------:R-:W5:Y:S04]  /*0750*/  LDG.E R15, desc[UR10][R2.64+0xc] ;  /* 0x00000c0a020f7981 */ /* 0x000f68000c1e1900 */
[----:B------:R-:W5:Y:S04]  /*0760*/  LDG.E R17, desc[UR10][R2.64+0x10] ;  /* 0x0000100a02117981 */ /* 0x000f68000c1e1900 */
[----:B------:R-:W5:Y:S04]  /*0770*/  LDG.E R19, desc[UR10][R2.64+0x14] ;  /* 0x0000140a02137981 */ /* 0x000f68000c1e1900 */
[----:B------:R-:W5:Y:S04]  /*0780*/  LDG.E R21, desc[UR10][R2.64+0x18] ;  /* 0x0000180a02157981 */ /* 0x000f68000c1e1900 */
[----:B------:R0:W5:Y:S01]  /*0790*/  LDG.E R23, desc[UR10][R2.64+0x1c] ;  /* 0x00001c0a02177981 */ /* 0x000162000c1e1900 */
[----:B--2---:R-:W-:-:S02]  /*07a0*/  VIMNMX R8, PT, PT, R4, R9, !PT ;  /* 0x0000000904087248 */ /* 0x004fc40007fe0100 */
[----:B------:R-:W-:Y:S02]  /*07b0*/  ISETP.GT.AND P2, PT, R9, R4, PT ;  /* 0x000000040900720c */ /* 0x000fe40003f44270 */
[----:B---3--:R-:W-:Y:S02]  /*07c0*/  VIMNMX R10, PT, PT, R8, R11, !PT ;  /* 0x0000000b080a7248 */ /* 0x008fe40007fe0100 */
[----:B------:R-:W-:Y:S02]  /*07d0*/  ISETP.GT.AND P3, PT, R11, R8, PT ;  /* 0x000000080b00720c */ /* 0x000fe40003f64270 */
[----:B----4-:R-:W-:Y:S02]  /*07e0*/  VIMNMX R8, PT, PT, R10, R13, !PT ;  /* 0x0000000d0a087248 */ /* 0x010fe40007fe0100 */
[----:B------:R-:W-:Y:S02]  /*07f0*/  ISETP.GT.AND P0, PT, R13, R10, PT ;  /* 0x0000000a0d00720c */ /* 0x000fe40003f04270 */
[----:B-----5:R-:W-:-:S02]  /*0800*/  VIMNMX R4, PT, PT, R8, R15, !PT ;  /* 0x0000000f08047248 */ /* 0x020fc40007fe0100 */
[----:B------:R-:W-:Y:S02]  /*0810*/  ISETP.GT.AND P1, PT, R15, R8, PT ;  /* 0x000000080f00720c */ /* 0x000fe40003f24270 */
[----:B------:R-:W-:Y:S02]  /*0820*/  VIMNMX R8, PT, PT, R4, R17, !PT ;  /* 0x0000001104087248 */ /* 0x000fe40007fe0100 */
[C---:B------:R-:W-:Y:S01]  /*0830*/  SEL R5, R6.reuse, R5, P2 ;  /* 0x0000000506057207 */ /* 0x040fe20001000000 */
[----:B------:R-:W-:Y:S01]  /*0840*/  @P3 VIADD R5, R6, 0x1 ;  /* 0x0000000106053836 */ /* 0x000fe20000000000 */
[----:B0-----:R-:W-:Y:S02]  /*0850*/  VIMNMX R2, PT, PT, R8, R19, !PT ;  /* 0x0000001308027248 */ /* 0x001fe40007fe0100 */
[----:B------:R-:W-:Y:S01]  /*0860*/  ISETP.GT.AND P2, PT, R17, R4, PT ;  /* 0x000000041100720c */ /* 0x000fe20003f44270 */
[----:B------:R-:W-:Y:S01]  /*0870*/  @P0 VIADD R5, R6, 0x2 ;  /* 0x0000000206050836 */ /* 0x000fe20000000000 */
[----:B------:R-:W-:-:S02]  /*0880*/  ISETP.GT.AND P0, PT, R21, R2, PT ;  /* 0x000000021500720c */ /* 0x000fc40003f04270 */
[----:B------:R-:W-:Y:S01]  /*0890*/  VIMNMX R2, PT, PT, R2, R21, !PT ;  /* 0x0000001502027248 */ /* 0x000fe20007fe0100 */
[----:B------:R-:W-:Y:S01]  /*08a0*/  @P1 VIADD R5, R6, 0x3 ;  /* 0x0000000306051836 */ /* 0x000fe20000000000 */
[----:B------:R-:W-:Y:S02]  /*08b0*/  ISETP.GT.AND P3, PT, R19, R8, PT ;  /* 0x000000081300720c */ /* 0x000fe40003f64270 */
[----:B------:R-:W-:Y:S02]  /*08c0*/  ISETP.GT.AND P1, PT, R23, R2, PT ;  /* 0x000000021700720c */ /* 0x000fe40003f24270 */
[----:B------:R-:W-:-:S03]  /*08d0*/  VIMNMX R4, PT, PT, R2, R23, !PT ;  /* 0x0000001702047248 */ /* 0x000fc60007fe0100 */
[----:B------:R-:W-:-:S06]  /*08e0*/  @P2 VIADD R5, R6, 0x4 ;  /* 0x0000000406052836 */ /* 0x000fcc0000000000 */
[C---:B------:R-:W-:Y:S02]  /*08f0*/  @P3 VIADD R5, R6.reuse, 0x5 ;  /* 0x0000000506053836 */ /* 0x040fe40000000000 */
[C---:B------:R-:W-:Y:S02]  /*0900*/  @P0 VIADD R5, R6.reuse, 0x6 ;  /* 0x0000000606050836 */ /* 0x040fe40000000000 */
[C---:B------:R-:W-:Y:S02]  /*0910*/  @P1 VIADD R5, R6.reuse, 0x7 ;  /* 0x0000000706051836 */ /* 0x040fe40000000000 */
[----:B------:R-:W-:-:S07]  /*0920*/  VIADD R6, R6, 0x8 ;  /* 0x0000000806067836 */ /* 0x000fce0000000000 */
.L_x_3:
        /* <DEDUP_REMOVED lines=11> */
[----:B------:R-:W5:Y:S01]  /*09e0*/  LDG.E R15, desc[UR10][R2.64+0xc] ;  /* 0x00000c0a020f7981 */ /* 0x000f62000c1e1900 */
[----:B--2---:R-:W-:-:S02]  /*09f0*/  VIMNMX R8, PT, PT, R4, R9, !PT ;  /* 0x0000000904087248 */ /* 0x004fc40007fe0100 */
[----:B------:R-:W-:Y:S02]  /*0a00*/  ISETP.GT.AND P0, PT, R9, R4, PT ;  /* 0x000000040900720c */ /* 0x000fe40003f04270 */
[----:B---3--:R-:W-:Y:S02]  /*0a10*/  VIMNMX R10, PT, PT, R8, R11, !PT ;  /* 0x0000000b080a7248 */ /* 0x008fe40007fe0100 */
[----:B------:R-:W-:Y:S02]  /*0a20*/  ISETP.GT.AND P1, PT, R11, R8, PT ;  /* 0x000000080b00720c */ /* 0x000fe40003f24270 */
[----:B----4-:R-:W-:Y:S02]  /*0a30*/  ISETP.GT.AND P2, PT, R13, R10, PT ;  /* 0x0000000a0d00720c */ /* 0x010fe40003f44270 */
[----:B------:R-:W-:Y:S02]  /*0a40*/  VIMNMX R10, PT, PT, R10, R13, !PT ;  /* 0x0000000d0a0a7248 */ /* 0x000fe40007fe0100 */
[----:B------:R-:W-:-:S02]  /*0a50*/  SEL R5, R6, R5, P0 ;  /* 0x0000000506057207 */ /* 0x000fc40000000000 */
[----:B-----5:R-:W-:Y:S02]  /*0a60*/  ISETP.GT.AND P3, PT, R15, R10, PT ;  /* 0x0000000a0f00720c */ /* 0x020fe40003f64270 */
[----:B------:R-:W-:-:S03]  /*0a70*/  VIMNMX R4, PT, PT, R10, R15, !PT ;  /* 0x0000000f0a047248 */ /* 0x000fc60007fe0100 */
[C---:B------:R-:W-:Y:S02]  /*0a80*/  @P1 VIADD R5, R6.reuse, 0x1 ;  /* 0x0000000106051836 */ /* 0x040fe40000000000 */
[----:B------:R-:W-:-:S06]  /*0a90*/  @P2 VIADD R5, R6, 0x2 ;  /* 0x0000000206052836 */ /* 0x000fcc0000000000 */
[C---:B------:R-:W-:Y:S02]  /*0aa0*/  @P3 VIADD R5, R6.reuse, 0x3 ;  /* 0x0000000306053836 */ /* 0x040fe40000000000 */
[----:B------:R-:W-:-:S07]  /*0ab0*/  VIADD R6, R6, 0x4 ;  /* 0x0000000406067836 */ /* 0x000fce0000000000 */
.L_x_4:
[----:B------:R-:W-:Y:S05]  /*0ac0*/  BRA.U !UP1, `(.L_x_0) ;  /* 0x0000000109347547 */ /* 0x000fea000b800000 */
[----:B------:R-:W0:Y:S01]  /*0ad0*/  LDC.64 R8, c[0x0][0x398] ;  /* 0x0000e600ff087b82 */ /* 0x000e220000000a00 */
[----:B------:R-:W-:Y:S01]  /*0ae0*/  IMAD.IADD R7, R7, 0x1, R6 ;  /* 0x0000000107077824 */ /* 0x000fe200078e0206 */
[----:B------:R-:W-:-:S12]  /*0af0*/  UIADD3 UR4, UPT, UPT, -UR4, URZ, URZ ;  /* 0x000000ff04047290 */ /* 0x000fd8000fffe1ff */
.L_x_5:
[----:B0-----:R-:W-:-:S06]  /*0b00*/  IMAD.WIDE R2, R7, 0x4, R8 ;  /* 0x0000000407027825 */ /* 0x001fcc00078e0208 */
[----:B------:R-:W2:Y:S01]  /*0b10*/  LDG.E R3, desc[UR10][R2.64] ;  /* 0x0000000a02037981 */ /* 0x000ea2000c1e1900 */
[----:B------:R-:W-:Y:S01]  /*0b20*/  UIADD3 UR4, UPT, UPT, UR4, 0x1, URZ ;  /* 0x0000000104047890 */ /* 0x000fe2000fffe0ff */
[----:B------:R-:W-:-:S03]  /*0b30*/  VIADD R7, R7, 0x1 ;  /* 0x0000000107077836 */ /* 0x000fc60000000000 */
[----:B------:R-:W-:Y:S01]  /*0b40*/  UISETP.NE.AND UP0, UPT, UR4, URZ, UPT ;  /* 0x000000ff0400728c */ /* 0x000fe2000bf05270 */
[CC--:B--2---:R-:W-:Y:S02]  /*0b50*/  ISETP.GT.AND P0, PT, R3.reuse, R4.reuse, PT ;  /* 0x000000040300720c */ /* 0x0c4fe40003f04270 */
[----:B------:R-:W-:Y:S02]  /*0b60*/  VIMNMX R4, PT, PT, R3, R4, !PT ;  /* 0x0000000403047248 */ /* 0x000fe40007fe0100 */
[C---:B------:R-:W-:Y:S01]  /*0b70*/  SEL R5, R6.reuse, R5, P0 ;  /* 0x0000000506057207 */ /* 0x040fe20000000000 */
[----:B------:R-:W-:-:S03]  /*0b80*/  VIADD R6, R6, 0x1 ;  /* 0x0000000106067836 */ /* 0x000fc60000000000 */
[----:B------:R-:W-:Y:S05]  /*0b90*/  BRA.U UP0, `(.L_x_5) ;  /* 0xfffffffd00d87547 */ /* 0x000fea000b83ffff */
.L_x_0:
[----:B------:R-:W0:Y:S08]  /*0ba0*/  LDC.64 R2, c[0x0][0x390] ;  /* 0x0000e400ff027b82 */ /* 0x000e300000000a00 */
[----:B------:R-:W1:Y:S08]  /*0bb0*/  LDC.64 R8, c[0x0][0x3a8] ;  /* 0x0000ea00ff087b82 */ /* 0x000e700000000a00 */
[----:B------:R-:W2:Y:S01]  /*0bc0*/  LDC.64 R10, c[0x0][0x388] ;  /* 0x0000e200ff0a7b82 */ /* 0x000ea20000000a00 */
[----:B0-----:R-:W-:-:S05]  /*0bd0*/  IMAD.WIDE R2, R0, 0x4, R2 ;  /* 0x0000000400027825 */ /* 0x001fca00078e0202 */
[----:B------:R-:W3:Y:S01]  /*0be0*/  LDG.E R13, desc[UR10][R2.64] ;  /* 0x0000000a020d7981 */ /* 0x000ee2000c1e1900 */
[----:B------:R-:W-:Y:S01]  /*0bf0*/  BSSY.RECONVERGENT B0, `(.L_x_6) ;  /* 0x0000010000007945 */ /* 0x000fe20003800200 */
[----:B-1----:R-:W-:-:S04]  /*0c00*/  IMAD.WIDE R8, R0, 0x4, R8 ;  /* 0x0000000400087825 */ /* 0x002fc800078e0208 */
[----:B--2---:R-:W-:Y:S01]  /*0c10*/  IMAD.WIDE R10, R5, 0x4, R10 ;  /* 0x00000004050a7825 */ /* 0x004fe200078e020a */
[----:B---3--:R-:W-:-:S13]  /*0c20*/  ISETP.GE.AND P0, PT, R13, RZ, PT ;  /* 0x000000ff0d00720c */ /* 0x008fda0003f06270 */
[----:B------:R-:W0:Y:S02]  /*0c30*/  @P0 LDC.64 R6, c[0x0][0x388] ;  /* 0x0000e200ff060b82 */ /* 0x000e240000000a00 */
[----:B0-----:R-:W-:-:S04]  /*0c40*/  @P0 IMAD.WIDE.U32 R6, R13, 0x4, R6 ;  /* 0x000000040d060825 */ /* 0x001fc800078e0006 */
[----:B------:R-:W-:-:S05]  /*0c50*/  @P0 IMAD.MOV.U32 R13, RZ, RZ, -0x1 ;  /* 0xffffffffff0d0424 */ /* 0x000fca00078e00ff */
[----:B------:R0:W-:Y:S01]  /*0c60*/  @P0 STG.E desc[UR10][R6.64], R13 ;  /* 0x0000000d06000986 */ /* 0x0001e2000c10190a */
[----:B------:R-:W-:Y:S05]  /*0c70*/  @P0 BRA `(.L_x_7) ;  /* 0x00000000001c0947 */ /* 0x000fea0003800000 */
[----:B------:R-:W1:Y:S01]  /*0c80*/  S2R R12, SR_LANEID ;  /* 0x00000000000c7919 */ /* 0x000e620000000000 */
[----:B0-----:R-:W0:Y:S01]  /*0c90*/  LDC.64 R6, c[0x0][0x3b0] ;  /* 0x0000ec00ff067b82 */ /* 0x001e220000000a00 */
[----:B------:R-:W-:Y:S02]  /*0ca0*/  VOTEU.ANY UR4, UPT, PT ;  /* 0x0000000000047886 */ /* 0x000fe400038e0100 */
[----:B------:R-:W-:Y:S02]  /*0cb0*/  UFLO.U32 UR5, UR4 ;  /* 0x00000004000572bd */ /* 0x000fe400080e0000 */
[----:B------:R-:W0:Y:S04]  /*0cc0*/  POPC R13, UR4 ;  /* 0x00000004000d7d09 */ /* 0x000e280008000000 */
[----:B-1----:R-:W-:-:S13]  /*0cd0*/  ISETP.EQ.U32.AND P0, PT, R12, UR5, PT ;  /* 0x000000050c007c0c */ /* 0x002fda000bf02070 */
[----:B0-----:R1:W-:Y:S02]  /*0ce0*/  @P0 REDG.E.ADD.STRONG.GPU desc[UR10][R6.64], R13 ;  /* 0x0000000d0600098e */ /* 0x0013e4000c12e10a */
.L_x_7:
[----:B------:R-:W-:Y:S05]  /*0cf0*/  BSYNC.RECONVERGENT B0 ;  /* 0x0000000000007941 */ /* 0x000fea0003800200 */
.L_x_6:
[----:B------:R-:W-:Y:S04]  /*0d00*/  STG.E desc[UR10][R8.64], R4 ;  /* 0x0000000408007986 */ /* 0x000fe8000c10190a */
[----:B------:R-:W-:Y:S04]  /*0d10*/  STG.E desc[UR10][R10.64], R0 ;  /* 0x000000000a007986 */ /* 0x000fe8000c10190a */
[----:B------:R-:W-:Y:S01]  /*0d20*/  STG.E desc[UR10][R2.64], R5 ;  /* 0x0000000502007986 */ /* 0x000fe2000c10190a */
[----:B------:R-:W-:Y:S05]  /*0d30*/  EXIT ;  /* 0x000000000000794d */ /* 0x000fea0003800000 */
.L_x_8:
[----:B------:R-:W-:-:S00]  /*0d40*/  BRA `(.L_x_8) ;  /* 0xfffffffc00fc7947 */ /* 0x000fc0000383ffff */
[----:B------:R-:W-:-:S00]  /*0d50*/  NOP ;  /* 0x0000000000007918 */ /* 0x000fc00000000000 */
        /* <DEDUP_REMOVED lines=10> */
.L_x_14:


//--------------------- .text._Z11run_biddingiPiS_S_S_S_i --------------------------
	.section	.text._Z11run_biddingiPiS_S_S_S_i,"ax",@progbits
	.align	128
        .global         _Z11run_biddingiPiS_S_S_S_i
        .type           _Z11run_biddingiPiS_S_S_S_i,@function
        .size           _Z11run_biddingiPiS_S_S_S_i,(.L_x_15 - _Z11run_biddingiPiS_S_S_S_i)
        .other          _Z11run_biddingiPiS_S_S_S_i,@"STO_CUDA_ENTRY STV_DEFAULT"
_Z11run_biddingiPiS_S_S_S_i:
.text._Z11run_biddingiPiS_S_S_S_i:
        /* <DEDUP_REMOVED lines=12> */
[----:B--2---:R-:W-:-:S13]  /*00c0*/  ISETP.NE.AND P0, PT, R2, -0x1, PT ;  /* 0xffffffff0200780c */ /* 0x004fda0003f05270 */
[----:B------:R-:W-:Y:S05]  /*00d0*/  @P0 EXIT ;  /* 0x000000000000094d */ /* 0x000fea0003800000 */
[----:B------:R-:W0:Y:S01]  /*00e0*/  LDCU.64 UR20, c[0x0][0x388] ;  /* 0x00007100ff1477ac */ /* 0x000e220008000a00 */
[----:B------:R-:W1:Y:S01]  /*00f0*/  LDC.64 R4, c[0x0][0x3a8] ;  /* 0x0000ea00ff047b82 */ /* 0x000e620000000a00 */
[----:B------:R-:W-:Y:S01]  /*0100*/  IMAD.SHL.U32 R6, R20, 0x4, RZ ;  /* 0x0000000414067824 */ /* 0x000fe200078e00ff */
[----:B------:R-:W-:-:S04]  /*0110*/  SHF.R.S32.HI R9, RZ, 0x1f, R20 ;  /* 0x0000001fff097819 */ /* 0x000fc80000011414 */
[----:B------:R-:W-:Y:S02]  /*0120*/  SHF.L.U64.HI R7, R20, 0x2, R9 ;  /* 0x0000000214077819 */ /* 0x000fe40000010209 */
[----:B0-----:R-:W-:-:S04]  /*0130*/  IADD3 R2, P0, PT, R6, UR20, RZ ;  /* 0x0000001406027c10 */ /* 0x001fc8000ff1e0ff */
[----:B------:R-:W-:Y:S01]  /*0140*/  IADD3.X R3, PT, PT, R7, UR21, RZ, P0, !PT ;  /* 0x0000001507037c10 */ /* 0x000fe200087fe4ff */
[----:B-1----:R-:W2:Y:S04]  /*0150*/  LDG.E R5, desc[UR18][R4.64] ;  /* 0x0000001204057981 */ /* 0x002ea8000c1e1900 */
[----:B------:R-:W2:Y:S01]  /*0160*/  LDG.E R8, desc[UR18][R2.64] ;  /* 0x0000001202087981 */ /* 0x000ea2000c1e1900 */
[----:B------:R-:W-:Y:S01]  /*0170*/  UISETP.GE.AND UP0, UPT, UR17, 0x2, UPT ;  /* 0x000000021100788c */ /* 0x000fe2000bf06270 */
[----:B------:R-:W-:Y:S02]  /*0180*/  IMAD.MOV.U32 R0, RZ, RZ, -0x3e8 ;  /* 0xfffffc18ff007424 */ /* 0x000fe400078e00ff */
[----:B------:R-:W-:Y:S02]  /*0190*/  IMAD.MOV.U32 R23, RZ, RZ, RZ ;  /* 0x000000ffff177224 */ /* 0x000fe400078e00ff */
[----:B--2---:R-:W-:-:S04]  /*01a0*/  IMAD.IADD R13, R8, 0x1, -R5 ;  /* 0x00000001080d7824 */ /* 0x004fc800078e0a05 */
[----:B------:R-:W-:Y:S05]  /*01b0*/  BRA.U !UP0, `(.L_x_9) ;  /* 0x0000000d08a47547 */ /* 0x000fea000b800000 */
[----:B------:R-:W-:Y:S01]  /*01c0*/  UIADD3 UR4, UPT, UPT, UR17, -0x2, URZ ;  /* 0xfffffffe11047890 */ /* 0x000fe2000fffe0ff */
[----:B------:R-:W-:Y:S01]  /*01d0*/  IMAD.MOV.U32 R23, RZ, RZ, RZ ;  /* 0x000000ffff177224 */ /* 0x000fe200078e00ff */
[----:B------:R-:W-:Y:S01]  /*01e0*/  UMOV UR6, 0x1 ;  /* 0x0000000100067882 */ /* 0x000fe20000000000 */
[----:B------:R-:W-:Y:S01]  /*01f0*/  IMAD.MOV.U32 R0, RZ, RZ, -0x3e8 ;  /* 0xfffffc18ff007424 */ /* 0x000fe200078e00ff */
[----:B------:R-:W-:-:S09]  /*0200*/  UISETP.GE.U32.AND UP0, UPT, UR4, 0x7, UPT ;  /* 0x000000070400788c */ /* 0x000fd2000bf06070 */
[----:B------:R-:W-:Y:S05]  /*0210*/  BRA.U !UP0, `(.L_x_10) ;  /* 0x0000000508dc7547 */ /* 0x000fea000b800000 */
[----:B------:R-:W0:Y:S01]  /*0220*/  LDCU.64 UR4, c[0x0][0x3a8] ;  /* 0x00007500ff0477ac */ /* 0x000e220008000a00 */
[----:B------:R-:W-:Y:S01]  /*0230*/  IMAD.U32 R5, RZ, RZ, UR17 ;  /* 0x00000011ff057e24 */ /* 0x000fe2000f8e00ff */
[C---:B------:R-:W-:Y:S01]  /*0240*/  LEA R8, P1, R20.reuse, UR20, 0x2 ;  /* 0x0000001414087c11 */ /* 0x040fe2000f8210ff */
[----:B------:R-:W-:Y:S01]  /*0250*/  IMAD.U32 R11, RZ, RZ, UR17 ;  /* 0x00000011ff0b7e24 */ /* 0x000fe2000f8e00ff */
[----:B------:R-:W1:Y:S01]  /*0260*/  LDCU.64 UR6, c[0x0][0x388] ;  /* 0x00007100ff0677ac */ /* 0x000e620008000a00 */
[----:B------:R-:W-:Y:S01]  /*0270*/  IMAD.WIDE.U32 R4, R5, 0x8, R6 ;  /* 0x0000000805047825 */ /* 0x000fe200078e0006 */
[----:B------:R-:W-:Y:S01]  /*0280*/  LEA.HI.X R9, R20, UR21, R9, 0x2, P1 ;  /* 0x0000001514097c11 */ /* 0x000fe200088f1409 */
[----:B------:R-:W2:Y:S02]  /*0290*/  LDCU UR16, c[0x0][0x380] ;  /* 0x00007000ff1077ac */ /* 0x000ea40008000800 */
[----:B------:R-:W-:Y:S01]  /*02a0*/  IMAD.WIDE.U32 R6, R11, 0x4, R6 ;  /* 0x000000040b067825 */ /* 0x000fe200078e0006 */
[----:B------:R-:W-:-:S03]  /*02b0*/  IADD3 R4, P0, PT, R4, UR20, RZ ;  /* 0x0000001404047c10 */ /* 0x000fc6000ff1e0ff */
[----:B------:R-:W-:Y:S01]  /*02c0*/  IMAD.MOV.U32 R0, RZ, RZ, -0x3e8 ;  /* 0xfffffc18ff007424 */ /* 0x000fe200078e00ff */
[----:B------:R-:W-:Y:S01]  /*02d0*/  IADD3.X R5, PT, PT, R5, UR21, RZ, P0, !PT ;  /* 0x0000001505057c10 */ /* 0x000fe200087fe4ff */
[----:B------:R-:W-:Y:S01]  /*02e0*/  IMAD.MOV.U32 R23, RZ, RZ, RZ ;  /* 0x000000ffff177224 */ /* 0x000fe200078e00ff */
[----:B------:R-:W-:Y:S01]  /*02f0*/  IADD3 R6, P0, PT, R6, UR20, RZ ;  /* 0x0000001406067c10 */ /* 0x000fe2000ff1e0ff */
[----:B0-----:R-:W-:-:S03]  /*0300*/  UIADD3 UR4, UP0, UPT, UR4, 0x10, URZ ;  /* 0x0000001004047890 */ /* 0x001fc6000ff1e0ff */
[----:B------:R-:W-:Y:S01]  /*0310*/  IADD3.X R7, PT, PT, R7, UR21, RZ, P0, !PT ;  /* 0x0000001507077c10 */ /* 0x000fe200087fe4ff */
[----:B------:R-:W-:Y:S02]  /*0320*/  UIADD3.X UR5, UPT, UPT, URZ, UR5, URZ, UP0, !UPT ;  /* 0x00000005ff057290 */ /* 0x000fe400087fe4ff */
[----:B-1----:R-:W-:Y:S01]  /*0330*/  UIMAD.WIDE.U32 UR8, UR17, 0x1c, UR6 ;  /* 0x0000001c110878a5 */ /* 0x002fe2000f8e0006 */
[----:B------:R-:W-:Y:S01]  /*0340*/  IMAD.U32 R10, RZ, RZ, UR4 ;  /* 0x00000004ff0a7e24 */ /* 0x000fe2000f8e00ff */
[----:B------:R-:W-:Y:S02]  /*0350*/  UIMAD.WIDE.U32 UR10, UR17, 0x18, UR6 ;  /* 0x00000018110a78a5 */ /* 0x000fe4000f8e0006 */
[----:B------:R-:W-:Y:S01]  /*0360*/  IMAD.U32 R11, RZ, RZ, UR5 ;  /* 0x00000005ff0b7e24 */ /* 0x000fe2000f8e00ff */
[----:B------:R-:W-:Y:S02]  /*0370*/  UIMAD.WIDE.U32 UR12, UR17, 0x14, UR6 ;  /* 0x00000014110c78a5 */ /* 0x000fe4000f8e0006 */
[----:B------:R-:W-:-:S02]  /*0380*/  UIMAD.WIDE.U32 UR14, UR17, 0xc, UR6 ;  /* 0x0000000c110e78a5 */ /* 0x000fc4000f8e0006 */
[----:B------:R-:W-:Y:S01]  /*0390*/  UIMAD.WIDE.U32 UR6, UR17, 0x10, UR6 ;  /* 0x00000010110678a5 */ /* 0x000fe2000f8e0006 */
[----:B--2---:R-:W-:-:S11]  /*03a0*/  UMOV UR4, URZ ;  /* 0x000000ff00047c82 */ /* 0x004fd60008000000 */
.L_x_11:
[----:B------:R-:W-:Y:S01]  /*03b0*/  IMAD.U32 R19, RZ, RZ, UR16 ;  /* 0x00000010ff137e24 */ /* 0x000fe2000f8e00ff */
[----:B------:R-:W2:Y:S01]  /*03c0*/  LDG.E R12, desc[UR18][R10.64+-0xc] ;  /* 0xfffff4120a0c7981 */ /* 0x000ea2000c1e1900 */
[----:B------:R-:W-:Y:S02]  /*03d0*/  IMAD.U32 R27, RZ, RZ, UR16 ;  /* 0x00000010ff1b7e24 */ /* 0x000fe4000f8e00ff */
[----:B------:R-:W-:Y:S01]  /*03e0*/  IMAD.WIDE R18, R19, 0x4, R8 ;  /* 0x0000000413127825 */ /* 0x000fe200078e0208 */
[----:B------:R-:W3:Y:S03]  /*03f0*/  LDG.E R14, desc[UR18][R10.64+-0x8] ;  /* 0xfffff8120a0e7981 */ /* 0x000ee6000c1e1900 */
[----:B------:R-:W-:Y:S01]  /*0400*/  IMAD.WIDE R26, R27, 0x4, R6 ;  /* 0x000000041b1a7825 */ /* 0x000fe200078e0206 */
[----:B------:R-:W-:Y:S01]  /*0410*/  IADD3 R15, P0, PT, R20, UR16, RZ ;  /* 0x00000010140f7c10 */ /* 0x000fe2000ff1e0ff */
[----:B------:R0:W2:Y:S04]  /*0420*/  LDG.E R19, desc[UR18][R18.64] ;  /* 0x0000001212137981 */ /* 0x0000a8000c1e1900 */
[----:B------:R-:W3:Y:S01]  /*0430*/  LDG.E R27, desc[UR18][R26.64] ;  /* 0x000000121a1b7981 */ /* 0x000ee2000c1e1900 */
[----:B------:R-:W-:Y:S01]  /*0440*/  IMAD.U32 R21, RZ, RZ, UR16 ;  /* 0x00000010ff157e24 */ /* 0x000fe2000f8e00ff */
[----:B------:R-:W-:-:S02]  /*0450*/  SHF.R.S32.HI R22, RZ, 0x1f, R20 ;  /* 0x0000001fff167819 */ /* 0x000fc40000011414 */
[----:B------:R-:W-:Y:S01]  /*0460*/  MOV R17, UR16 ;  /* 0x0000001000117c02 */ /* 0x000fe20008000f00 */
[----:B------:R-:W4:Y:S01]  /*0470*/  LDG.E R29, desc[UR18][R10.64+0x8] ;  /* 0x000008120a1d7981 */ /* 0x000f22000c1e1900 */
[----:B0-----:R-:W-:Y:S01]  /*0480*/  IMAD.SHL.U32 R18, R15, 0x4, RZ ;  /* 0x000000040f127824 */ /* 0x001fe200078e00ff */
[----:B------:R-:W-:Y:S02]  /*0490*/  LEA.HI.X.SX32 R22, R21, R22, 0x1, P0 ;  /* 0x0000001615167211 */ /* 0x000fe400000f0eff */
[----:B------:R-:W-:Y:S01]  /*04a0*/  IMAD.WIDE R16, R17, 0x4, R4 ;  /* 0x0000000411107825 */ /* 0x000fe200078e0204 */
[----:B------:R-:W5:Y:S04]  /*04b0*/  LDG.E R26, desc[UR18][R10.64+-0x4] ;  /* 0xfffffc120a1a7981 */ /* 0x000f68000c1e1900 */
[----:B------:R0:W5:Y:S04]  /*04c0*/  LDG.E R25, desc[UR18][R16.64] ;  /* 0x0000001210197981 */ /* 0x000168000c1e1900 */
[----:B------:R-:W4:Y:S01]  /*04d0*/  LDG.E R28, desc[UR18][R10.64+0xc] ;  /* 0x00000c120a1c7981 */ /* 0x000f22000c1e1900 */
[----:B0-----:R-:W-:Y:S01]  /*04e0*/  IADD3 R16, P3, PT, R18, UR6, RZ ;  /* 0x0000000612107c10 */ /* 0x001fe2000ff7e0ff */
[----:B--2---:R-:W-:Y:S01]  /*04f0*/  IMAD.IADD R12, R19, 0x1, -R12 ;  /* 0x00000001130c7824 */ /* 0x004fe200078e0a0c */
[----:B------:R-:W-:-:S02]  /*0500*/  SHF.L.U64.HI R19, R15, 0x2, R22 ;  /* 0x000000020f137819 */ /* 0x000fc40000010216 */
[----:B------:R-:W2:Y:S01]  /*0510*/  LDG.E R22, desc[UR18][R10.64] ;  /* 0x000000120a167981 */ /* 0x000ea2000c1e1900 */
[----:B---3--:R-:W-:Y:S01]  /*0520*/  IMAD.IADD R27, R27, 0x1, -R14 ;  /* 0x000000011b1b7824 */ /* 0x008fe200078e0a0e */
[----:B------:R-:W-:Y:S02]  /*0530*/  IADD3 R14, P1, PT, R18, UR14, RZ ;  /* 0x0000000e120e7c10 */ /* 0x000fe4000ff3e0ff */
[CC--:B------:R-:W-:Y:S02]  /*0540*/  ISETP.GT.AND P0, PT, R12.reuse, R13.reuse, PT ;  /* 0x0000000d0c00720c */ /* 0x0c0fe40003f04270 */
[----:B------:R-:W-:Y:S02]  /*0550*/  VIMNMX R24, PT, PT, R12, R13, !PT ;  /* 0x0000000d0c187248 */ /* 0x000fe40007fe0100 */
[----:B------:R-:W-:Y:S02]  /*0560*/  IADD3.X R15, PT, PT, R19, UR15, RZ, P1, !PT ;  /* 0x0000000f130f7c10 */ /* 0x000fe40008ffe4ff */
[----:B------:R-:W-:-:S02]  /*0570*/  ISETP.GT.AND P1, PT, R27, R24, PT ;  /* 0x000000181b00720c */ /* 0x000fc40003f24270 */
[----:B------:R-:W-:Y:S01]  /*0580*/  IADD3.X R17, PT, PT, R19, UR7, RZ, P3, !PT ;  /* 0x0000000713117c10 */ /* 0x000fe20009ffe4ff */
[----:B------:R0:W2:Y:S04]  /*0590*/  LDG.E R21, desc[UR18][R14.64] ;  /* 0x000000120e157981 */ /* 0x0000a8000c1e1900 */
[----:B------:R-:W-:Y:S01]  /*05a0*/  @!P0 VIMNMX R13, PT, PT, R12, R0, !PT ;  /* 0x000000000c0d8248 */ /* 0x000fe20007fe0100 */
[----:B------:R-:W3:Y:S01]  /*05b0*/  LDG.E R16, desc[UR18][R16.64] ;  /* 0x0000001210107981 */ /* 0x000ee2000c1e1900 */
[----:B------:R-:W-:Y:S02]  /*05c0*/  IADD3 R12, P2, PT, R18, UR12, RZ ;  /* 0x0000000c120c7c10 */ /* 0x000fe4000ff5e0ff */
[-C--:B------:R-:W-:Y:S02]  /*05d0*/  VIMNMX R0, PT, PT, R24, R27.reuse, !PT ;  /* 0x0000001b18007248 */ /* 0x080fe40007fe0100 */
[----:B------:R-:W-:-:S02]  /*05e0*/  @!P1 VIMNMX R24, PT, PT, R13, R27, !PT ;  /* 0x0000001b0d189248 */ /* 0x000fc40007fe0100 */
[----:B------:R-:W-:Y:S01]  /*05f0*/  IADD3.X R13, PT, PT, R19, UR13, RZ, P2, !PT ;  /* 0x0000000d130d7c10 */ /* 0x000fe200097fe4ff */
[----:B------:R-:W3:Y:S01]  /*0600*/  LDG.E R27, desc[UR18][R10.64+0x4] ;  /* 0x000004120a1b7981 */ /* 0x000ee2000c1e1900 */
[----:B0-----:R-:W-:-:S03]  /*0610*/  IADD3 R14, P2, PT, R18, UR10, RZ ;  /* 0x0000000a120e7c10 */ /* 0x001fc6000ff5e0ff */
[----:B------:R-:W4:Y:S01]  /*0620*/  LDG.E R12, desc[UR18][R12.64] ;  /* 0x000000120c0c7981 */ /* 0x000f22000c1e1900 */
[C---:B------:R-:W-:Y:S02]  /*0630*/  IADD3.X R15, PT, PT, R19.reuse, UR11, RZ, P2, !PT ;  /* 0x0000000b130f7c10 */ /* 0x040fe400097fe4ff */
[----:B------:R-:W-:Y:S01]  /*0640*/  IADD3 R18, P2, PT, R18, UR8, RZ ;  /* 0x0000000812127c10 */ /* 0x000fe2000ff5e0ff */
[----:B------:R-:W4:Y:S03]  /*0650*/  LDG.E R17, desc[UR18][R10.64+0x10] ;  /* 0x000010120a117981 */ /* 0x000f26000c1e1900 */
[----:B------:R-:W-:Y:S01]  /*0660*/  IADD3.X R19, PT, PT, R19, UR9, RZ, P2, !PT ;  /* 0x0000000913137c10 */ /* 0x000fe200097fe4ff */
[----:B------:R0:W4:Y:S04]  /*0670*/  LDG.E R14, desc[UR18][R14.64] ;  /* 0x000000120e0e7981 */ /* 0x000128000c1e1900 */
[----:B------:R1:W4:Y:S01]  /*0680*/  LDG.E R18, desc[UR18][R18.64] ;  /* 0x0000001212127981 */ /* 0x000322000c1e1900 */
[----:B-----5:R-:W-:-:S02]  /*0690*/  IMAD.IADD R25, R25, 0x1, -R26 ;  /* 0x0000000119197824 */ /* 0x020fc400078e0a1a */
[----:B0-----:R-:W-:-:S03]  /*06a0*/  IMAD.U32 R15, RZ, RZ, UR4 ;  /* 0x00000004ff0f7e24 */ /* 0x001fc6000f8e00ff */
[----:B------:R-:W-:Y:S02]  /*06b0*/  ISETP.GT.AND P2, PT, R25, R0, PT ;  /* 0x000000001900720c */ /* 0x000fe40003f44270 */
[----:B------:R-:W-:Y:S01]  /*06c0*/  VIMNMX R13, PT, PT, R0, R25, !PT ;  /* 0x00000019000d7248 */ /* 0x000fe20007fe0100 */
[----:B------:R-:W-:Y:S02]  /*06d0*/  @P0 VIADD R23, R15, 0x1 ;  /* 0x000000010f170836 */ /* 0x000fe40000000000 */
[----:B-1----:R-:W-:-:S04]  /*06e0*/  IMAD.U32 R19, RZ, RZ, UR4 ;  /* 0x00000004ff137e24 */ /* 0x002fc8000f8e00ff */
[----:B------:R-:W-:-:S04]  /*06f0*/  @P1 VIADD R23, R19, 0x2 ;  /* 0x0000000213171836 */ /* 0x000fc80000000000 */
[----:B------:R-:W-:Y:S01]  /*0700*/  @!P2 VIMNMX R0, PT, PT, R24, R25, !PT ;  /* 0x000000191800a248 */ /* 0x000fe20007fe0100 */
[----:B------:R-:W-:-:S04]  /*0710*/  UIADD3 UR5, UPT, UPT, UR17, -0x1, URZ ;  /* 0xffffffff11057890 */ /* 0x000fc8000fffe0ff */
[----:B------:R-:W-:Y:S02]  /*0720*/  ULOP3.LUT UR5, UR5, 0xfffffff8, URZ, 0xc0, !UPT ;  /* 0xfffffff805057892 */ /* 0x000fe4000f8ec0ff */
[----:B------:R-:W-:Y:S01]  /*0730*/  ULEA UR16, UR17, UR16, 0x3 ;  /* 0x0000001011107291 */ /* 0x000fe2000f8e18ff */
[----:B--2---:R-:W-:-:S05]  /*0740*/  IMAD.IADD R22, R21, 0x1, -R22 ;  /* 0x0000000115167824 */ /* 0x004fca00078e0a16 */
[----:B------:R-:W-:Y:S02]  /*0750*/  ISETP.GT.AND P3, PT, R22, R13, PT ;  /* 0x0000000d1600720c */ /* 0x000fe40003f64270 */
[----:B------:R-:W-:Y:S01]  /*0760*/  VIMNMX R15, PT, PT, R13, R22, !PT ;  /* 0x000000160d0f7248 */ /* 0x000fe20007fe0100 */
[----:B---3--:R-:W-:Y:S01]  /*0770*/  IMAD.IADD R16, R16, 0x1, -R27 ;  /* 0x0000000110107824 */ /* 0x008fe200078e0a1b */
[----:B----4-:R-:W-:-:S04]  /*0780*/  IADD3 R12, PT, PT, R12, -R29, RZ ;  /* 0x8000001d0c0c7210 */ /* 0x010fc80007ffe0ff */
[----:B------:R-:W-:Y:S02]  /*0790*/  ISETP.GT.AND P0, PT, R16, R15, PT ;  /* 0x0000000f1000720c */ /* 0x000fe40003f04270 */
[----:B------:R-:W-:Y:S01]  /*07a0*/  VIMNMX R19, PT, PT, R15, R16, !PT ;  /* 0x000000100f137248 */ /* 0x000fe20007fe0100 */
[----:B------:R-:W-:-:S03]  /*07b0*/  IMAD.U32 R21, RZ, RZ, UR4 ;  /* 0x00000004ff157e24 */ /* 0x000fc6000f8e00ff */
[----:B------:R-:W-:Y:S01]  /*07c0*/  ISETP.GT.AND P1, PT, R12, R19, PT ;  /* 0x000000130c00720c */ /* 0x000fe20003f24270 */
[----:B------:R-:W-:Y:S01]  /*07d0*/  @P2 VIADD R23, R21, 0x3 ;  /* 0x0000000315172836 */ /* 0x000fe20000000000 */
[----:B------:R-:W-:Y:S01]  /*07e0*/  @!P3 VIMNMX R13, PT, PT, R0, R22, !PT ;  /* 0x00000016000db248 */ /* 0x000fe20007fe0100 */
[----:B------:R-:W-:Y:S01]  /*07f0*/  IMAD.IADD R21, R14, 0x1, -R28 ;  /* 0x000000010e157824 */ /* 0x000fe200078e0a1c */
[----:B------:R-:W-:Y:S01]  /*0800*/  VIMNMX R14, PT, PT, R19, R12, !PT ;  /* 0x0000000c130e7248 */ /* 0x000fe20007fe0100 */
[----:B------:R-:W-:Y:S02]  /*0810*/  IMAD.U32 R0, RZ, RZ, UR4 ;  /* 0x00000004ff007e24 */ /* 0x000fe4000f8e00ff */
[----:B------:R-:W-:Y:S01]  /*0820*/  @!P0 VIMNMX R15, PT, PT, R13, R16, !PT ;  /* 0x000000100d0f8248 */ /* 0x000fe20007fe0100 */
[----:B------:R-:W-:Y:S01]  /*0830*/  IMAD.IADD R17, R18, 0x1, -R17 ;  /* 0x0000000112117824 */ /* 0x000fe200078e0a11 */
[----:B------:R-:W-:Y:S01]  /*0840*/  ISETP.GT.AND P2, PT, R21, R14, PT ;  /* 0x0000000e1500720c */ /* 0x000fe20003f44270 */
[----:B------:R-:W-:-:S02]  /*0850*/  @P3 VIADD R23, R0, 0x4 ;  /* 0x0000000400173836 */ /* 0x000fc40000000000 */
[----:B------:R-:W-:Y:S01]  /*0860*/  @P0 VIADD R23, R0, 0x5 ;  /* 0x0000000500170836 */ /* 0x000fe20000000000 */
[----:B------:R-:W-:Y:S01]  /*0870*/  VIMNMX R0, PT, PT, R14, R21, !PT ;  /* 0x000000150e007248 */ /* 0x000fe20007fe0100 */
[----:B------:R-:W-:Y:S01]  /*0880*/  IMAD.U32 R13, RZ, RZ, UR4 ;  /* 0x00000004ff0d7e24 */ /* 0x000fe2000f8e00ff */
[----:B------:R-:W-:Y:S01]  /*0890*/  @!P1 VIMNMX R19, PT, PT, R15, R12, !PT ;  /* 0x0000000c0f139248 */ /* 0x000fe20007fe0100 */
[----:B------:R-:W-:Y:S01]  /*08a0*/  IMAD.U32 R12, RZ, RZ, UR4 ;  /* 0x00000004ff0c7e24 */ /* 0x000fe2000f8e00ff */
[----:B------:R-:W-:Y:S01]  /*08b0*/  UIADD3 UR4, UPT, UPT, UR4, 0x8, URZ ;  /* 0x0000000804047890 */ /* 0x000fe2000fffe0ff */
[----:B------:R-:W-:-:S03]  /*08c0*/  ISETP.GT.AND P0, PT, R17, R0, PT ;  /* 0x000000001100720c */ /* 0x000fc60003f04270 */
[----:B------:R-:W-:Y:S01]  /*08d0*/  UISETP.NE.AND UP0, UPT, UR4, UR5, UPT ;  /* 0x000000050400728c */ /* 0x000fe2000bf05270 */
[----:B------:R-:W-:Y:S02]  /*08e0*/  @P1 VIADD R23, R13, 0x6 ;  /* 0x000000060d171836 */ /* 0x000fe40000000000 */
[----:B------:R-:W-:Y:S01]  /*08f0*/  @P2 VIADD R23, R12, 0x7 ;  /* 0x000000070c172836 */ /* 0x000fe20000000000 */
[----:B------:R-:W-:Y:S01]  /*0900*/  @!P2 VIMNMX R14, PT, PT, R19, R21, !PT ;  /* 0x00000015130ea248 */ /* 0x000fe20007fe0100 */
[----:B------:R-:W-:Y:S01]  /*0910*/  IMAD.U32 R12, RZ, RZ, UR4 ;  /* 0x00000004ff0c7e24 */ /* 0x000fe2000f8e00ff */
[----:B------:R-:W-:Y:S02]  /*0920*/  IADD3 R10, P1, PT, R10, 0x20, RZ ;  /* 0x000000200a0a7810 */ /* 0x000fe40007f3e0ff */
[----:B------:R-:W-:Y:S02]  /*0930*/  VIMNMX R13, PT, PT, R0, R17, !PT ;  /* 0x00000011000d7248 */ /* 0x000fe40007fe0100 */
[----:B------:R-:W-:-:S02]  /*0940*/  IADD3.X R11, PT, PT, RZ, R11, RZ, P1, !PT ;  /* 0x0000000bff0b7210 */ /* 0x000fc40000ffe4ff */
[----:B------:R-:W-:Y:S02]  /*0950*/  @!P0 VIMNMX R0, PT, PT, R14, R17, !PT ;  /* 0x000000110e008248 */ /* 0x000fe40007fe0100 */
[----:B------:R-:W-:Y:S01]  /*0960*/  SEL R23, R12, R23, P0 ;  /* 0x000000170c177207 */ /* 0x000fe20000000000 */
[----:B------:R-:W-:Y:S06]  /*0970*/  BRA.U UP0, `(.L_x_11) ;  /* 0xfffffff9008c7547 */ /* 0x000fec000b83ffff */
[----:B------:R-:W-:-:S12]  /*0980*/  UIADD3 UR6, UPT, UPT, UR4, 0x1, URZ ;  /* 0x0000000104067890 */ /* 0x000fd8000fffe0ff */
.L_x_10:
[----:B------:R-:W-:-:S04]  /*0990*/  UIADD3 UR7, UPT, UPT, UR17, -0x1, URZ ;  /* 0xffffffff11077890 */ /* 0x000fc8000fffe0ff */
[----:B------:R-:W-:-:S09]  /*09a0*/  ULOP3.LUT UP0, UR4, UR7, 0x7, URZ, 0xc0, !UPT ;  /* 0x0000000707047892 */ /* 0x000fd2000f80c0ff */
[----:B------:R-:W-:Y:S05]  /*09b0*/  BRA.U !UP0, `(.L_x_9) ;  /* 0x0000000508a47547 */ /* 0x000fea000b800000 */
[----:B------:R-:W-:Y:S02]  /*09c0*/  UISETP.GE.U32.AND UP0, UPT, UR4, 0x4, UPT ;  /* 0x000000040400788c */ /* 0x000fe4000bf06070 */
[----:B------:R-:W-:-:S04]  /*09d0*/  ULOP3.LUT UR8, UR7, 0x3, URZ, 0xc0, !UPT ;  /* 0x0000000307087892 */ /* 0x000fc8000f8ec0ff */
[----:B------:R-:W-:-:S03]  /*09e0*/  UISETP.NE.AND UP1, UPT, UR8, URZ, UPT ;  /* 0x000000ff0800728c */ /* 0x000fc6000bf25270 */
[----:B------:R-:W-:Y:S08]  /*09f0*/  BRA.U !UP0, `(.L_x_12) ;  /* 0x0000000108b07547 */ /* 0x000ff0000b800000 */
[----:B------:R-:W0:Y:S01]  /*0a00*/  LDCU.64 UR4, c[0x0][0x3a8] ;  /* 0x00007500ff0477ac */ /* 0x000e220008000a00 */
[----:B------:R-:W-:Y:S01]  /*0a10*/  IMAD.U32 R11, RZ, RZ, UR17 ;  /* 0x00000011ff0b7e24 */ /* 0x000fe2000f8e00ff */
[----:B------:R-:W-:-:S06]  /*0a20*/  UIMAD UR9, UR6, UR17, URZ ;  /* 0x00000011060972a4 */ /* 0x000fcc000f8e02ff */
[----:B------:R-:W-:-:S04]  /*0a30*/  IMAD.U32 R9, RZ, RZ, UR9 ;  /* 0x00000009ff097e24 */ /* 0x000fc8000f8e00ff */
[----:B------:R-:W-:Y:S01]  /*0a40*/  IMAD.WIDE R8, R9, 0x4, R2 ;  /* 0x0000000409087825 */ /* 0x000fe200078e0202 */
[----:B0-----:R-:W-:-:S04]  /*0a50*/  UIMAD.WIDE.U32 UR4, UR6, 0x4, UR4 ;  /* 0x00000004060478a5 */ /* 0x001fc8000f8e0004 */
[----:B------:R-:W2:Y:S02]  /*0a60*/  LDG.E R12, desc[UR18][R8.64] ;  /* 0x00000012080c7981 */ /* 0x000ea4000c1e1900 */
[----:B------:R-:W-:Y:S02]  /*0a70*/  IMAD.U32 R4, RZ, RZ, UR4 ;  /* 0x00000004ff047e24 */ /* 0x000fe4000f8e00ff */
[----:B------:R-:W-:Y:S02]  /*0a80*/  IMAD.U32 R5, RZ, RZ, UR5 ;  /* 0x00000005ff057e24 */ /* 0x000fe4000f8e00ff */
[----:B------:R-:W-:-:S03]  /*0a90*/  IMAD.WIDE.U32 R10, R11, 0x4, R8 ;  /* 0x000000040b0a7825 */ /* 0x000fc600078e0008 */
[----:B------:R-:W2:Y:S01]  /*0aa0*/  LDG.E R17, desc[UR18][R4.64] ;  /* 0x0000001204117981 */ /* 0x000ea2000c1e1900 */
[----:B------:R-:W-:Y:S02]  /*0ab0*/  IMAD.U32 R15, RZ, RZ, UR17 ;  /* 0x00000011ff0f7e24 */ /* 0x000fe4000f8e00ff */
[----:B------:R-:W-:Y:S01]  /*0ac0*/  IMAD.U32 R7, RZ, RZ, UR17 ;  /* 0x00000011ff077e24 */ /* 0x000fe2000f8e00ff */
[----:B------:R-:W3:Y:S01]  /*0ad0*/  LDG.E R19, desc[UR18][R4.64+0x4] ;  /* 0x0000041204137981 */ /* 0x000ee2000c1e1900 */
[----:B------:R-:W-:-:S03]  /*0ae0*/  IMAD.WIDE.U32 R14, R15, 0x4, R10 ;  /* 0x000000040f0e7825 */ /* 0x000fc600078e000a */
[----:B------:R-:W3:Y:S01]  /*0af0*/  LDG.E R10, desc[UR18][R10.64] ;  /* 0x000000120a0a7981 */ /* 0x000ee2000c1e1900 */
[----:B------:R-:W-:-:S03]  /*0b00*/  IMAD.WIDE.U32 R6, R7, 0x4, R14 ;  /* 0x0000000407067825 */ /* 0x000fc600078e000e */
[----:B------:R-:W4:Y:S04]  /*0b10*/  LDG.E R21, desc[UR18][R4.64+0x8] ;  /* 0x0000081204157981 */ /* 0x000f28000c1e1900 */
[----:B------:R-:W4:Y:S04]  /*0b20*/  LDG.E R14, desc[UR18][R14.64] ;  /* 0x000000120e0e7981 */ /* 0x000f28000c1e1900 */
[----:B------:R0:W5:Y:S04]  /*0b30*/  LDG.E R25, desc[UR18][R4.64+0xc] ;  /* 0x00000c1204197981 */ /* 0x000168000c1e1900 */
[----:B------:R-:W5:Y:S01]  /*0b40*/  LDG.E R6, desc[UR18][R6.64] ;  /* 0x0000001206067981 */ /* 0x000f62000c1e1900 */
[----:B0-----:R-:W-:-:S02]  /*0b50*/  IMAD.U32 R4, RZ, RZ, UR6 ;  /* 0x00000006ff047e24 */ /* 0x001fc4000f8e00ff */
[----:B--2---:R-:W-:-:S05]  /*0b60*/  IMAD.IADD R12, R12, 0x1, -R17 ;  /* 0x000000010c0c7824 */ /* 0x004fca00078e0a11 */
[----:B------:R-:W-:Y:S02]  /*0b70*/  ISETP.GT.AND P0, PT, R12, R13, PT ;  /* 0x0000000d0c00720c */ /* 0x000fe40003f04270 */
[----:B------:R-:W-:Y:S01]  /*0b80*/  VIMNMX R8, PT, PT, R13, R12, !PT ;  /* 0x0000000c0d087248 */ /* 0x000fe20007fe0100 */
[----:B---3--:R-:W-:-:S05]  /*0b90*/  IMAD.IADD R19, R10, 0x1, -R19 ;  /* 0x000000010a137824 */ /* 0x008fca00078e0a13 */
[----:B------:R-:W-:Y:S02]  /*0ba0*/  VIMNMX R9, PT, PT, R8, R19, !PT ;  /* 0x0000001308097248 */ /* 0x000fe40007fe0100 */
[----:B------:R-:W-:Y:S01]  /*0bb0*/  ISETP.GT.AND P1, PT, R19, R8, PT ;  /* 0x000000081300720c */ /* 0x000fe20003f24270 */
[----:B----4-:R-:W-:Y:S02]  /*0bc0*/  IMAD.IADD R10, R14, 0x1, -R21 ;  /* 0x000000010e0a7824 */ /* 0x010fe400078e0a15 */
[----:B------:R-:W-:-:S03]  /*0bd0*/  @!P0 VIMNMX R13, PT, PT, R0, R12, !PT ;  /* 0x0000000c000d8248 */ /* 0x000fc60007fe0100 */
[----:B------:R-:W-:Y:S02]  /*0be0*/  ISETP.GT.AND P2, PT, R10, R9, PT ;  /* 0x000000090a00720c */ /* 0x000fe40003f44270 */
[----:B------:R-:W-:Y:S01]  /*0bf0*/  VIMNMX R0, PT, PT, R9, R10, !PT ;  /* 0x0000000a09007248 */ /* 0x000fe20007fe0100 */
[----:B-----5:R-:W-:Y:S01]  /*0c00*/  IMAD.IADD R25, R6, 0x1, -R25 ;  /* 0x0000000106197824 */ /* 0x020fe200078e0a19 */
[----:B------:R-:W-:-:S04]  /*0c10*/  SEL R23, R4, R23, P0 ;  /* 0x0000001704177207 */ /* 0x000fc80000000000 */
[----:B------:R-:W-:Y:S02]  /*0c20*/  ISETP.GT.AND P0, PT, R25, R0, PT ;  /* 0x000000001900720c */ /* 0x000fe40003f04270 */
[----:B------:R-:W-:Y:S02]  /*0c30*/  @!P1 VIMNMX R8, PT, PT, R13, R19, !PT ;  /* 0x000000130d089248 */ /* 0x000fe40007fe0100 */
[----:B------:R-:W-:Y:S02]  /*0c40*/  MOV R4, UR6 ;  /* 0x0000000600047c02 */ /* 0x000fe40008000f00 */
[----:B------:R-:W-:Y:S02]  /*0c50*/  @!P2 VIMNMX R9, PT, PT, R8, R10, !PT ;  /* 0x0000000a0809a248 */ /* 0x000fe40007fe0100 */
[----:B------:R-:W-:Y:S01]  /*0c60*/  VIMNMX R13, PT, PT, R0, R25, !PT ;  /* 0x00000019000d7248 */ /* 0x000fe20007fe0100 */
[C---:B------:R-:W-:Y:S02]  /*0c70*/  @P1 VIADD R23, R4.reuse, 0x1 ;  /* 0x0000000104171836 */ /* 0x040fe40000000000 */
[----:B------:R-:W-:-:S02]  /*0c80*/  @P2 VIADD R23, R4, 0x2 ;  /* 0x0000000204172836 */ /* 0x000fc40000000000 */
[----:B------:R-:W-:Y:S01]  /*0c90*/  @P0 VIADD R23, R4, 0x3 ;  /* 0x0000000304170836 */ /* 0x000fe20000000000 */
[----:B------:R-:W-:Y:S01]  /*0ca0*/  @!P0 VIMNMX R0, PT, PT, R9, R25, !PT ;  /* 0x0000001909008248 */ /* 0x000fe20007fe0100 */
[----:B------:R-:W-:-:S12]  /*0cb0*/  UIADD3 UR6, UPT, UPT, UR6, 0x4, URZ ;  /* 0x0000000406067890 */ /* 0x000fd8000fffe0ff */
.L_x_12:
[----:B------:R-:W-:Y:S05]  /*0cc0*/  BRA.U !UP1, `(.L_x_9) ;  /* 0x0000000109e07547 */ /* 0x000fea000b800000 */
[----:B------:R-:W-:Y:S01]  /*0cd0*/  UISETP.NE.AND UP0, UPT, UR8, 0x1, UPT ;  /* 0x000000010800788c */ /* 0x000fe2000bf05270 */
[----:B------:R-:W-:Y:S01]  /*0ce0*/  IMAD.U32 R7, RZ, RZ, UR17 ;  /* 0x00000011ff077e24 */ /* 0x000fe2000f8e00ff */
[----:B------:R-:W-:-:S04]  /*0cf0*/  ULOP3.LUT UR7, UR7, 0x1, URZ, 0xc0, !UPT ;  /* 0x0000000107077892 */ /* 0x000fc8000f8ec0ff */
[----:B------:R-:W-:Y:S01]  /*0d00*/  PLOP3.LUT P2, PT, PT, PT, UP0, 0x80, 0x8 ;  /* 0x000000000008781c */ /* 0x000fe20003f4f008 */
[----:B------:R-:W-:-:S04]  /*0d10*/  UISETP.NE.U32.AND UP1, UPT, UR7, 0x1, UPT ;  /* 0x000000010700788c */ /* 0x000fc8000bf25070 */
[----:B------:R-:W0:Y:S01]  /*0d20*/  @UP0 LDCU.64 UR4, c[0x0][0x3a8] ;  /* 0x00007500ff0407ac */ /* 0x000e220008000a00 */
[----:B------:R-:W-:-:S06]  /*0d30*/  @UP0 UIMAD UR8, UR6, UR17, URZ ;  /* 0x00000011060802a4 */ /* 0x000fcc000f8e02ff */
[----:B------:R-:W-:-:S04]  /*0d40*/  IMAD.U32 R5, RZ, RZ, UR8 ;  /* 0x00000008ff057e24 */ /* 0x000fc8000f8e00ff */
[----:B------:R-:W-:Y:S01]  /*0d50*/  @P2 IMAD.WIDE R4, R5, 0x4, R2 ;  /* 0x0000000405042825 */ /* 0x000fe200078e0202 */
[----:B0-----:R-:W-:-:S04]  /*0d60*/  @UP0 UIMAD.WIDE.U32 UR4, UR6, 0x4, UR4 ;  /* 0x00000004060408a5 */ /* 0x001fc8000f8e0004 */
[----:B------:R0:W2:Y:S01]  /*0d70*/  @P2 LDG.E R12, desc[UR18][R4.64] ;  /* 0x00000012040c2981 */ /* 0x0000a2000c1e1900 */
[----:B------:R-:W-:-:S04]  /*0d80*/  @P2 IMAD.WIDE.U32 R6, R7, 0x4, R4 ;  /* 0x0000000407062825 */ /* 0x000fc800078e0004 */
[----:B------:R-:W-:Y:S02]  /*0d90*/  IMAD.U32 R8, RZ, RZ, UR4 ;  /* 0x00000004ff087e24 */ /* 0x000fe4000f8e00ff */
[----:B------:R-:W-:Y:S01]  /*0da0*/  IMAD.U32 R9, RZ, RZ, UR5 ;  /* 0x00000005ff097e24 */ /* 0x000fe2000f8e00ff */
[----:B------:R-:W3:Y:S01]  /*0db0*/  @P2 LDG.E R6, desc[UR18][R6.64] ;  /* 0x0000001206062981 */ /* 0x000ee2000c1e1900 */
[----:B------:R-:W1:Y:S03]  /*0dc0*/  @!UP1 LDCU.64 UR4, c[0x0][0x3a8] ;  /* 0x00007500ff0497ac */ /* 0x000e660008000a00 */
[----:B------:R-:W2:Y:S01]  /*0dd0*/  @P2 LDG.E R15, desc[UR18][R8.64] ;  /* 0x00000012080f2981 */ /* 0x000ea2000c1e1900 */
[----:B------:R-:W-:-:S03]  /*0de0*/  IMAD.U32 R14, RZ, RZ, UR6 ;  /* 0x00000006ff0e7e24 */ /* 0x000fc6000f8e00ff */
[----:B------:R-:W3:Y:S01]  /*0df0*/  @P2 LDG.E R17, desc[UR18][R8.64+0x4] ;  /* 0x0000041208112981 */ /* 0x000ee2000c1e1900 */
[----:B------:R-:W-:Y:S01]  /*0e00*/  IMAD.U32 R16, RZ, RZ, UR6 ;  /* 0x00000006ff107e24 */ /* 0x000fe2000f8e00ff */
[----:B------:R-:W-:Y:S01]  /*0e10*/  @UP0 UIADD3 UR6, UPT, UPT, UR6, 0x2, URZ ;  /* 0x0000000206060890 */ /* 0x000fe2000fffe0ff */
[----:B------:R-:W-:-:S03]  /*0e20*/  PLOP3.LUT P1, PT, PT, PT, UP1, 0x80, 0x8 ;  /* 0x000000000008781c */ /* 0x000fc60003f2f018 */
[----:B------:R-:W-:Y:S02]  /*0e30*/  @!UP1 UIMAD UR7, UR6, UR17, URZ ;  /* 0x00000011060792a4 */ /* 0x000fe4000f8e02ff */
[----:B-1----:R-:W-:-:S04]  /*0e40*/  @!UP1 UIMAD.WIDE.U32 UR4, UR6, 0x4, UR4 ;  /* 0x00000004060498a5 */ /* 0x002fc8000f8e0004 */
[----:B0-----:R-:W-:-:S04]  /*0e50*/  IMAD.U32 R5, RZ, RZ, UR7 ;  /* 0x00000007ff057e24 */ /* 0x001fc8000f8e00ff */
[----:B------:R-:W-:Y:S01]  /*0e60*/  @!P1 IMAD.WIDE R4, R5, 0x4, R2 ;  /* 0x0000000405049825 */ /* 0x000fe200078e0202 */
[----:B------:R-:W-:-:S03]  /*0e70*/  MOV R11, UR5 ;  /* 0x00000005000b7c02 */ /* 0x000fc60008000f00 */
[----:B------:R-:W-:Y:S02]  /*0e80*/  IMAD.U32 R10, RZ, RZ, UR4 ;  /* 0x00000004ff0a7e24 */ /* 0x000fe4000f8e00ff */
[----:B------:R-:W4:Y:S04]  /*0e90*/  @!P1 LDG.E R4, desc[UR18][R4.64] ;  /* 0x0000001204049981 */ /* 0x000f28000c1e1900 */
[----:B------:R-:W4:Y:S01]  /*0ea0*/  @!P1 LDG.E R11, desc[UR18][R10.64] ;  /* 0x000000120a0b9981 */ /* 0x000f22000c1e1900 */
[----:B------:R-:W-:Y:S01]  /*0eb0*/  PLOP3.LUT P0, PT, PT, PT, PT, 0x80, 0x8 ;  /* 0x000000000008781c */ /* 0x000fe20003f0f070 */
[----:B--2---:R-:W-:Y:S02]  /*0ec0*/  @P2 IMAD.IADD R12, R12, 0x1, -R15 ;  /* 0x000000010c0c2824 */ /* 0x004fe400078e0a0f */
[----:B---3--:R-:W-:-:S03]  /*0ed0*/  @P2 IMAD.IADD R17, R6, 0x1, -R17 ;  /* 0x0000000106112824 */ /* 0x008fc600078e0a11 */
[----:B------:R-:W-:Y:S02]  /*0ee0*/  @P2 VIMNMX R6, PT, PT, R13, R12, !PT ;  /* 0x0000000c0d062248 */ /* 0x000fe40007fe0100 */
[----:B------:R-:W-:Y:S02]  /*0ef0*/  ISETP.GT.OR P4, PT, R12, R13, !P2 ;  /* 0x0000000d0c00720c */ /* 0x000fe40005784670 */
[----:B------:R-:W-:-:S04]  /*0f00*/  @P2 ISETP.GT.AND P5, PT, R17, R6, PT ;  /* 0x000000061100220c */ /* 0x000fc80003fa4270 */
[----:B------:R-:W-:Y:S02]  /*0f10*/  @P2 PLOP3.LUT P0, PT, P5, PT, PT, 0x80, 0x8 ;  /* 0x000000000008281c */ /* 0x000fe40002f0f070 */
[----:B------:R-:W-:Y:S02]  /*0f20*/  @P2 ISETP.GT.AND P3, PT, R12, R13, PT ;  /* 0x0000000d0c00220c */ /* 0x000fe40003f64270 */
[----:B------:R-:W-:-:S03]  /*0f30*/  @P2 VIMNMX R7, PT, PT, R6, R17, !PT ;  /* 0x0000001106072248 */ /* 0x000fc60007fe0100 */
[----:B------:R-:W-:Y:S02]  /*0f40*/  @!P4 VIMNMX R13, PT, PT, R0, R12, !PT ;  /* 0x0000000c000dc248 */ /* 0x000fe40007fe0100 */
[----:B------:R-:W-:-:S04]  /*0f50*/  PLOP3.LUT P4, PT, PT, PT, PT, 0x8, 0x80 ;  /* 0x000000000080781c */ /* 0x000fc80003f8e170 */
[----:B------:R-:W-:Y:S01]  /*0f60*/  @!P0 VIMNMX R6, PT, PT, R13, R17, !PT ;  /* 0x000000110d068248 */ /* 0x000fe20007fe0100 */
[----:B------:R-:W-:Y:S02]  /*0f70*/  @P2 IMAD.MOV.U32 R13, RZ, RZ, R7 ;  /* 0x000000ffff0d2224 */ /* 0x000fe400078e0007 */
[----:B----4-:R-:W-:Y:S01]  /*0f80*/  @!P1 IMAD.IADD R11, R4, 0x1, -R11 ;  /* 0x00000001040b9824 */ /* 0x010fe200078e0a0b */
[----:B------:R-:W-:-:S04]  /*0f90*/  @P2 PLOP3.LUT P4, PT, P5, PT, PT, 0x80, 0x8 ;  /* 0x000000000008281c */ /* 0x000fc80002f8f070 */
[----:B------:R-:W-:Y:S02]  /*0fa0*/  @!P1 ISETP.GT.AND P5, PT, R11, R13, PT ;  /* 0x0000000d0b00920c */ /* 0x000fe40003fa4270 */
[----:B------:R-:W-:Y:S02]  /*0fb0*/  PLOP3.LUT P0, PT, PT, PT, PT, 0x80, 0x8 ;  /* 0x000000000008781c */ /* 0x000fe40003f0f070 */
[----:B------:R-:W-:Y:S01]  /*0fc0*/  @!P1 PLOP3.LUT P0, PT, P5, PT, PT, 0x80, 0x8 ;  /* 0x000000000008981c */ /* 0x000fe20002f0f070 */
[----:B------:R-:W-:Y:S01]  /*0fd0*/  @P2 IMAD.MOV.U32 R0, RZ, RZ, R6 ;  /* 0x000000ffff002224 */ /* 0x000fe200078e0006 */
[----:B------:R-:W-:-:S03]  /*0fe0*/  @P2 SEL R4, R14, R23, P3 ;  /* 0x000000170e042207 */ /* 0x000fc60001800000 */
[----:B------:R-:W-:-:S04]  /*0ff0*/  @P4 VIADD R4, R16, 0x1 ;  /* 0x0000000110044836 */ /* 0x000fc80000000000 */
[----:B------:R-:W-:Y:S02]  /*1000*/  @P2 IMAD.MOV.U32 R23, RZ, RZ, R4 ;  /* 0x000000ffff172224 */ /* 0x000fe400078e0004 */
[----:B------:R-:W-:Y:S02]  /*1010*/  IMAD.U32 R4, RZ, RZ, UR6 ;  /* 0x00000006ff047e24 */ /* 0x000fe4000f8e00ff */
[----:B------:R-:W-:-:S03]  /*1020*/  @!P0 VIMNMX R13, PT, PT, R0, R11, !PT ;  /* 0x0000000b000d8248 */ /* 0x000fc60007fe0100 */
[----:B------:R-:W-:Y:S02]  /*1030*/  @!P1 SEL R23, R4, R23, P5 ;  /* 0x0000001704179207 */ /* 0x000fe40002800000 */
[----:B------:R-:W-:-:S07]  /*1040*/  @!P1 IMAD.MOV.U32 R0, RZ, RZ, R13 ;  /* 0x000000ffff009224 */ /* 0x000fce00078e000d */
.L_x_9:
[----:B------:R-:W-:Y:S01]  /*1050*/  IMAD R9, R23, UR17, RZ ;  /* 0x0000001117097c24 */ /* 0x000fe2000f8e02ff */
[----:B------:R-:W0:Y:S01]  /*1060*/  LDC.64 R4, c[0x0][0x398] ;  /* 0x0000e600ff047b82 */ /* 0x000e220000000a00 */
[----:B------:R-:W1:Y:S02]  /*1070*/  LDCU UR4, c[0x0][0x3b0] ;  /* 0x00007600ff0477ac */ /* 0x000e640008000800 */
[----:B------:R-:W-:-:S05]  /*1080*/  IMAD.WIDE R2, R9, 0x4, R2 ;  /* 0x0000000409027825 */ /* 0x000fca00078e0202 */
[----:B------:R-:W2:Y:S01]  /*1090*/  LDC.64 R6, c[0x0][0x3a0] ;  /* 0x0000e800ff067b82 */ /* 0x000ea20000000a00 */
[----:B------:R-:W1:Y:S01]  /*10a0*/  LDG.E R3, desc[UR18][R2.64] ;  /* 0x0000001202037981 */ /* 0x000e62000c1e1900 */
[----:B------:R-:W-:-:S04]  /*10b0*/  IMAD.IADD R9, R20, 0x1, R9 ;  /* 0x0000000114097824 */ /* 0x000fc800078e0209 */
[----:B0-----:R-:W-:-:S04]  /*10c0*/  IMAD.WIDE R4, R9, 0x4, R4 ;  /* 0x0000000409047825 */ /* 0x001fc800078e0204 */
[----:B--2---:R-:W-:Y:S01]  /*10d0*/  IMAD.WIDE.U32 R6, R23, 0x4, R6 ;  /* 0x0000000417067825 */ /* 0x004fe200078e0006 */
[----:B-1----:R-:W-:-:S05]  /*10e0*/  IADD3 R9, PT, PT, R3, UR4, -R0 ;  /* 0x0000000403097c10 */ /* 0x002fca000fffe800 */
[----:B------:R-:W-:Y:S04]  /*10f0*/  STG.E desc[UR18][R4.64], R9 ;  /* 0x0000000904007986 */ /* 0x000fe8000c101912 */
[----:B------:R-:W-:Y:S01]  /*1100*/  REDG.E.MAX.S32.STRONG.GPU desc[UR18][R6.64], R9 ;  /* 0x000000090600798e */ /* 0x000fe2000d12e312 */
[----:B------:R-:W-:Y:S05]  /*1110*/  EXIT ;  /* 0x000000000000794d */ /* 0x000fea0003800000 */
.L_x_13:
        /* <DEDUP_REMOVED lines=14> */
.L_x_15:


//--------------------- .nv.shared.reserved.0     --------------------------
	.section	.nv.shared.reserved.0,"aw",@nobits
	.weak		__nv_reservedSMEM_offset_0_alias
	.size		__nv_reservedSMEM_offset_0_alias, 0, 64
	.other		__nv_reservedSMEM_offset_0_alias,@"STO_CUDA_RESERVED_SHARED STV_DEFAULT"
__nv_reservedSMEM_offset_0_alias:
	.zero		0
	.zero		64


//--------------------- .nv.constant0._Z14run_assignmentiPiS_S_S_S_S_ --------------------------
	.section	.nv.constant0._Z14run_assignmentiPiS_S_S_S_S_,"a",@progbits
	.sectionflags	@""
	.align	4
.nv.constant0._Z14run_assignmentiPiS_S_S_S_S_:
	.zero		952


//--------------------- .nv.constant0._Z11run_biddingiPiS_S_S_S_i --------------------------
	.section	.nv.constant0._Z11run_biddingiPiS_S_S_S_i,"a",@progbits
	.sectionflags	@""
	.align	4
.nv.constant0._Z11run_biddingiPiS_S_S_S_i:
	.zero		948


//--------------------- SYMBOLS --------------------------

	.type		.nv.reservedSmem.offset0,@object
	.size		.nv.reservedSmem.offset0,0x4
